	.target	sm_80

	.elftype	@"ET_EXEC"


//--------------------- .note.nv.tkinfo           --------------------------
	.section	.note.nv.tkinfo,"",@"SHT_NOTE"
	.sectionflags	@"SHF_NOTE_NV_TKINFO"
	.tkinfo
        /*0018*/ 	.word	0x00000002
        /*0030*/ 	.string	""
        /*0030*/ 	.string	"ptxas"
        /*0030*/ 	.string	"Cuda compilation tools, release 13.0, V13.0.88"
        /*0030*/ 	.string	"Build cuda_13.0.r13.0/compiler.36424714_0"
        /*0030*/ 	.string	"-v  -suppress-debug-info  -lineinfo  -arch sm_80 "



//--------------------- .note.nv.cuinfo           --------------------------
	.section	.note.nv.cuinfo,"",@"SHT_NOTE"
	.sectionflags	@"SHF_NOTE_NV_CUINFO"
        /*0018*/ 	.short	0x0002
        /*001a*/ 	.short	0x0050
        /*001c*/ 	.short	0x0082
	.zero		2


//--------------------- .nv.info                  --------------------------
	.section	.nv.info,"",@"SHT_CUDA_INFO"
	.align	4


	//----- nvinfo : EIATTR_REGCOUNT
	.align		4
        /*0000*/ 	.byte	0x04, 0x2f
        /*0002*/ 	.short	(.L_2 - .L_1)
	.align		4
.L_1:
        /*0004*/ 	.word	index@(attn_fwd)
        /*0008*/ 	.word	0x000000ff


	//----- nvinfo : EIATTR_FRAME_SIZE
	.align		4
.L_2:
        /*000c*/ 	.byte	0x04, 0x11
        /*000e*/ 	.short	(.L_4 - .L_3)
	.align		4
.L_3:
        /*0010*/ 	.word	index@(attn_fwd)
        /*0014*/ 	.word	0x00000330


	//----- nvinfo : EIATTR_MIN_STACK_SIZE
	.align		4
.L_4:
        /*0018*/ 	.byte	0x04, 0x12
        /*001a*/ 	.short	(.L_6 - .L_5)
	.align		4
.L_5:
        /*001c*/ 	.word	index@(attn_fwd)
        /*0020*/ 	.word	0x00000330
.L_6:


//--------------------- .nv.info.attn_fwd         --------------------------
	.section	.nv.info.attn_fwd,"",@"SHT_CUDA_INFO"
	.sectionflags	@""
	.align	4


	//----- nvinfo : EIATTR_CUDA_API_VERSION
	.align		4
        /*0000*/ 	.byte	0x04, 0x37
        /*0002*/ 	.short	(.L_8 - .L_7)
.L_7:
        /*0004*/ 	.word	0x00000082


	//----- nvinfo : EIATTR_SW2861232_WAR
	.align		4
.L_8:
        /*0008*/ 	.byte	0x01, 0x35
	.zero		2


	//----- nvinfo : EIATTR_PARAM_CBANK
	.align		4
        /*000c*/ 	.byte	0x04, 0x0a
        /*000e*/ 	.short	(.L_10 - .L_9)
	.align		4
.L_9:
        /*0010*/ 	.word	index@(.nv.constant0.attn_fwd)
        /*0014*/ 	.short	0x0160
        /*0016*/ 	.short	0x0088


	//----- nvinfo : EIATTR_CBANK_PARAM_SIZE
	.align		4
.L_10:
        /*0018*/ 	.byte	0x03, 0x19
        /*001a*/ 	.short	0x0088


	//----- nvinfo : EIATTR_KPARAM_INFO
	.align		4
        /*001c*/ 	.byte	0x04, 0x17
        /*001e*/ 	.short	(.L_12 - .L_11)
.L_11:
        /*0020*/ 	.word	0x00000000
        /*0024*/ 	.short	0x0019
        /*0026*/ 	.short	0x0080
        /*0028*/ 	.byte	0x00, 0xf4, 0x21, 0x00


	//----- nvinfo : EIATTR_KPARAM_INFO
	.align		4
.L_12:
        /*002c*/ 	.byte	0x04, 0x17
        /*002e*/ 	.short	(.L_14 - .L_13)
.L_13:
        /*0030*/ 	.word	0x00000000
        /*0034*/ 	.short	0x0018
        /*0036*/ 	.short	0x0078
        /*0038*/ 	.byte	0x00, 0xf4, 0x21, 0x00


	//----- nvinfo : EIATTR_KPARAM_INFO
	.align		4
.L_14:
        /*003c*/ 	.byte	0x04, 0x17
        /*003e*/ 	.short	(.L_16 - .L_15)
.L_15:
        /*0040*/ 	.word	0x00000000
        /*0044*/ 	.short	0x0017
        /*0046*/ 	.short	0x0070
        /*0048*/ 	.byte	0x00, 0xf0, 0x11, 0x00


	//----- nvinfo : EIATTR_KPARAM_INFO
	.align		4
.L_16:
        /*004c*/ 	.byte	0x04, 0x17
        /*004e*/ 	.short	(.L_18 - .L_17)
.L_17:
        /*0050*/ 	.word	0x00000000
        /*0054*/ 	.short	0x0016
        /*0056*/ 	.short	0x006c
        /*0058*/ 	.byte	0x00, 0xf0, 0x11, 0x00


	//----- nvinfo : EIATTR_KPARAM_INFO
	.align		4
.L_18:
        /*005c*/ 	.byte	0x04, 0x17
        /*005e*/ 	.short	(.L_20 - .L_19)
.L_19:
        /*0060*/ 	.word	0x00000000
        /*0064*/ 	.short	0x0015
        /*0066*/ 	.short	0x0068
        /*0068*/ 	.byte	0x00, 0xf0, 0x11, 0x00


	//----- nvinfo : EIATTR_KPARAM_INFO
	.align		4
.L_20:
        /*006c*/ 	.byte	0x04, 0x17
        /*006e*/ 	.short	(.L_22 - .L_21)
.L_21:
        /*0070*/ 	.word	0x00000000
        /*0074*/ 	.short	0x0014
        /*0076*/ 	.short	0x0064
        /*0078*/ 	.byte	0x00, 0xf0, 0x11, 0x00


	//----- nvinfo : EIATTR_KPARAM_INFO
	.align		4
.L_22:
        /*007c*/ 	.byte	0x04, 0x17
        /*007e*/ 	.short	(.L_24 - .L_23)
.L_23:
        /*0080*/ 	.word	0x00000000
        /*0084*/ 	.short	0x0013
        /*0086*/ 	.short	0x0060
        /*0088*/ 	.byte	0x00, 0xf0, 0x11, 0x00


	//----- nvinfo : EIATTR_KPARAM_INFO
	.align		4
.L_24:
        /*008c*/ 	.byte	0x04, 0x17
        /*008e*/ 	.short	(.L_26 - .L_25)
.L_25:
        /*0090*/ 	.word	0x00000000
        /*0094*/ 	.short	0x0012
        /*0096*/ 	.short	0x005c
        /*0098*/ 	.byte	0x00, 0xf0, 0x11, 0x00


	//----- nvinfo : EIATTR_KPARAM_INFO
	.align		4
.L_26:
        /*009c*/ 	.byte	0x04, 0x17
        /*009e*/ 	.short	(.L_28 - .L_27)
.L_27:
        /*00a0*/ 	.word	0x00000000
        /*00a4*/ 	.short	0x0011
        /*00a6*/ 	.short	0x0058
        /*00a8*/ 	.byte	0x00, 0xf0, 0x11, 0x00


	//----- nvinfo : EIATTR_KPARAM_INFO
	.align		4
.L_28:
        /*00ac*/ 	.byte	0x04, 0x17
        /*00ae*/ 	.short	(.L_30 - .L_29)
.L_29:
        /*00b0*/ 	.word	0x00000000
        /*00b4*/ 	.short	0x0010
        /*00b6*/ 	.short	0x0054
        /*00b8*/ 	.byte	0x00, 0xf0, 0x11, 0x00


	//----- nvinfo : EIATTR_KPARAM_INFO
	.align		4
.L_30:
        /*00bc*/ 	.byte	0x04, 0x17
        /*00be*/ 	.short	(.L_32 - .L_31)
.L_31:
        /*00c0*/ 	.word	0x00000000
        /*00c4*/ 	.short	0x000f
        /*00c6*/ 	.short	0x0050
        /*00c8*/ 	.byte	0x00, 0xf0, 0x11, 0x00


	//----- nvinfo : EIATTR_KPARAM_INFO
	.align		4
.L_32:
        /*00cc*/ 	.byte	0x04, 0x17
        /*00ce*/ 	.short	(.L_34 - .L_33)
.L_33:
        /*00d0*/ 	.word	0x00000000
        /*00d4*/ 	.short	0x000e
        /*00d6*/ 	.short	0x004c
        /*00d8*/ 	.byte	0x00, 0xf0, 0x11, 0x00


	//----- nvinfo : EIATTR_KPARAM_INFO
	.align		4
.L_34:
        /*00dc*/ 	.byte	0x04, 0x17
        /*00de*/ 	.short	(.L_36 - .L_35)
.L_35:
        /*00e0*/ 	.word	0x00000000
        /*00e4*/ 	.short	0x000d
        /*00e6*/ 	.short	0x0048
        /*00e8*/ 	.byte	0x00, 0xf0, 0x11, 0x00


	//----- nvinfo : EIATTR_KPARAM_INFO
	.align		4
.L_36:
        /*00ec*/ 	.byte	0x04, 0x17
        /*00ee*/ 	.short	(.L_38 - .L_37)
.L_37:
        /*00f0*/ 	.word	0x00000000
        /*00f4*/ 	.short	0x000c
        /*00f6*/ 	.short	0x0044
        /*00f8*/ 	.byte	0x00, 0xf0, 0x11, 0x00


	//----- nvinfo : EIATTR_KPARAM_INFO
	.align		4
.L_38:
        /*00fc*/ 	.byte	0x04, 0x17
        /*00fe*/ 	.short	(.L_40 - .L_39)
.L_39:
        /*0100*/ 	.word	0x00000000
        /*0104*/ 	.short	0x000b
        /*0106*/ 	.short	0x0040
        /*0108*/ 	.byte	0x00, 0xf0, 0x11, 0x00


	//----- nvinfo : EIATTR_KPARAM_INFO
	.align		4
.L_40:
        /*010c*/ 	.byte	0x04, 0x17
        /*010e*/ 	.short	(.L_42 - .L_41)
.L_41:
        /*0110*/ 	.word	0x00000000
        /*0114*/ 	.short	0x000a
        /*0116*/ 	.short	0x003c
        /*0118*/ 	.byte	0x00, 0xf0, 0x11, 0x00


	//----- nvinfo : EIATTR_KPARAM_INFO
	.align		4
.L_42:
        /*011c*/ 	.byte	0x04, 0x17
        /*011e*/ 	.short	(.L_44 - .L_43)
.L_43:
        /*0120*/ 	.word	0x00000000
        /*0124*/ 	.short	0x0009
        /*0126*/ 	.short	0x0038
        /*0128*/ 	.byte	0x00, 0xf0, 0x11, 0x00


	//----- nvinfo : EIATTR_KPARAM_INFO
	.align		4
.L_44:
        /*012c*/ 	.byte	0x04, 0x17
        /*012e*/ 	.short	(.L_46 - .L_45)
.L_45:
        /*0130*/ 	.word	0x00000000
        /*0134*/ 	.short	0x0008
        /*0136*/ 	.short	0x0034
        /*0138*/ 	.byte	0x00, 0xf0, 0x11, 0x00


	//----- nvinfo : EIATTR_KPARAM_INFO
	.align		4
.L_46:
        /*013c*/ 	.byte	0x04, 0x17
        /*013e*/ 	.short	(.L_48 - .L_47)
.L_47:
        /*0140*/ 	.word	0x00000000
        /*0144*/ 	.short	0x0007
        /*0146*/ 	.short	0x0030
        /*0148*/ 	.byte	0x00, 0xf0, 0x11, 0x00


	//----- nvinfo : EIATTR_KPARAM_INFO
	.align		4
.L_48:
        /*014c*/ 	.byte	0x04, 0x17
        /*014e*/ 	.short	(.L_50 - .L_49)
.L_49:
        /*0150*/ 	.word	0x00000000
        /*0154*/ 	.short	0x0006
        /*0156*/ 	.short	0x002c
        /*0158*/ 	.byte	0x00, 0xf0, 0x11, 0x00


	//----- nvinfo : EIATTR_KPARAM_INFO
	.align		4
.L_50:
        /*015c*/ 	.byte	0x04, 0x17
        /*015e*/ 	.short	(.L_52 - .L_51)
.L_51:
        /*0160*/ 	.word	0x00000000
        /*0164*/ 	.short	0x0005
        /*0166*/ 	.short	0x0028
        /*0168*/ 	.byte	0x00, 0xf0, 0x11, 0x00


	//----- nvinfo : EIATTR_KPARAM_INFO
	.align		4
.L_52:
        /*016c*/ 	.byte	0x04, 0x17
        /*016e*/ 	.short	(.L_54 - .L_53)
.L_53:
        /*0170*/ 	.word	0x00000000
        /*0174*/ 	.short	0x0004
        /*0176*/ 	.short	0x0020
        /*0178*/ 	.byte	0x00, 0xf4, 0x21, 0x00


	//----- nvinfo : EIATTR_KPARAM_INFO
	.align		4
.L_54:
        /*017c*/ 	.byte	0x04, 0x17
        /*017e*/ 	.short	(.L_56 - .L_55)
.L_55:
        /*0180*/ 	.word	0x00000000
        /*0184*/ 	.short	0x0003
        /*0186*/ 	.short	0x0018
        /*0188*/ 	.byte	0x00, 0xf4, 0x21, 0x00


	//----- nvinfo : EIATTR_KPARAM_INFO
	.align		4
.L_56:
        /*018c*/ 	.byte	0x04, 0x17
        /*018e*/ 	.short	(.L_58 - .L_57)
.L_57:
        /*0190*/ 	.word	0x00000000
        /*0194*/ 	.short	0x0002
        /*0196*/ 	.short	0x0010
        /*0198*/ 	.byte	0x00, 0xf4, 0x21, 0x00


	//----- nvinfo : EIATTR_KPARAM_INFO
	.align		4
.L_58:
        /*019c*/ 	.byte	0x04, 0x17
        /*019e*/ 	.short	(.L_60 - .L_59)
.L_59:
        /*01a0*/ 	.word	0x00000000
        /*01a4*/ 	.short	0x0001
        /*01a6*/ 	.short	0x0008
        /*01a8*/ 	.byte	0x00, 0xf4, 0x21, 0x00


	//----- nvinfo : EIATTR_KPARAM_INFO
	.align		4
.L_60:
        /*01ac*/ 	.byte	0x04, 0x17
        /*01ae*/ 	.short	(.L_62 - .L_61)
.L_61:
        /*01b0*/ 	.word	0x00000000
        /*01b4*/ 	.short	0x0000
        /*01b6*/ 	.short	0x0000
        /*01b8*/ 	.byte	0x00, 0xf4, 0x21, 0x00


	//----- nvinfo : EIATTR_MAXREG_COUNT
	.align		4
.L_62:
        /*01bc*/ 	.byte	0x03, 0x1b
        /*01be*/ 	.short	0x00ff


	//----- nvinfo : EIATTR_NUM_BARRIERS
	.align		4
        /*01c0*/ 	.byte	0x02, 0x4c
        /*01c2*/ 	.byte	0x01
	.zero		1


	//----- nvinfo : EIATTR_ANNOTATIONS
	.align		4
        /*01c4*/ 	.byte	0x04, 0x55
        /*01c6*/ 	.short	(.L_64 - .L_63)


	//   ....[0]....
.L_63:
        /*01c8*/ 	.word	0x00000001
        /*01cc*/ 	.byte	0x00, 0x1f, 0x00, 0x00, 0x01, 0x00, 0x00, 0x00, 0x40, 0x1f, 0x00, 0x00, 0x01, 0x00, 0x00, 0x00
        /* <DEDUP_REMOVED lines=100> */
        /*081c*/ 	.byte	0xf0, 0x88, 0x00, 0x00, 0x01, 0x00, 0x00, 0x00, 0x00, 0x89, 0x00, 0x00


	//----- nvinfo : EIATTR_MERCURY_ISA_VERSION
	.align		4
.L_64:
        /*0828*/ 	.byte	0x03, 0x5f
        /*082a*/ 	.short	0x0000


	//----- nvinfo : EIATTR_COOP_GROUP_MASK_REGIDS
	.align		4
        /*082c*/ 	.byte	0x04, 0x29
        /*082e*/ 	.short	(.L_66 - .L_65)


	//   ....[0]....
.L_65:
        /*0830*/ 	.word	0xffffffff


	//   ....[1]....
        /*0834*/ 	.word	0xffffffff


	//   ....[2]....
        /*0838*/ 	.word	0xffffffff


	//   ....[3]....
        /*083c*/ 	.word	0xffffffff


	//   ....[4]....
        /*0840*/ 	.word	0xffffffff


	//   ....[5]....
        /*0844*/ 	.word	0xffffffff


	//   ....[6]....
        /*0848*/ 	.word	0xffffffff


	//   ....[7]....
        /*084c*/ 	.word	0xffffffff


	//   ....[8]....
        /*0850*/ 	.word	0xffffffff


	//   ....[9]....
        /*0854*/ 	.word	0xffffffff


	//   ....[10]....
        /*0858*/ 	.word	0xffffffff


	//   ....[11]....
        /*085c*/ 	.word	0xffffffff


	//   ....[12]....
        /*0860*/ 	.word	0xffffffff


	//   ....[13]....
        /*0864*/ 	.word	0xffffffff


	//   ....[14]....
        /*0868*/ 	.word	0xffffffff


	//   ....[15]....
        /*086c*/ 	.word	0xffffffff


	//   ....[16]....
        /*0870*/ 	.word	0xffffffff


	//   ....[17]....
        /*0874*/ 	.word	0xffffffff


	//   ....[18]....
        /*0878*/ 	.word	0xffffffff


	//   ....[19]....
        /*087c*/ 	.word	0xffffffff


	//   ....[20]....
        /*0880*/ 	.word	0xffffffff


	//   ....[21]....
        /*0884*/ 	.word	0xffffffff


	//   ....[22]....
        /*0888*/ 	.word	0xffffffff


	//   ....[23]....
        /*088c*/ 	.word	0xffffffff


	//   ....[24]....
        /*0890*/ 	.word	0xffffffff


	//   ....[25]....
        /*0894*/ 	.word	0xffffffff


	//   ....[26]....
        /*0898*/ 	.word	0xffffffff


	//   ....[27]....
        /*089c*/ 	.word	0xffffffff


	//   ....[28]....
        /*08a0*/ 	.word	0xffffffff


	//   ....[29]....
        /*08a4*/ 	.word	0xffffffff


	//   ....[30]....
        /*08a8*/ 	.word	0xffffffff


	//   ....[31]....
        /*08ac*/ 	.word	0xffffffff


	//   ....[32]....
        /*08b0*/ 	.word	0xffffffff


	//   ....[33]....
        /*08b4*/ 	.word	0xffffffff


	//   ....[34]....
        /*08b8*/ 	.word	0xffffffff


	//   ....[35]....
        /*08bc*/ 	.word	0xffffffff


	//   ....[36]....
        /*08c0*/ 	.word	0xffffffff


	//   ....[37]....
        /*08c4*/ 	.word	0xffffffff


	//   ....[38]....
        /*08c8*/ 	.word	0xffffffff


	//   ....[39]....
        /*08cc*/ 	.word	0xffffffff


	//----- nvinfo : EIATTR_COOP_GROUP_INSTR_OFFSETS
	.align		4
.L_66:
        /*08d0*/ 	.byte	0x04, 0x28
        /*08d2*/ 	.short	(.L_68 - .L_67)


	//   ....[0]....
.L_67:
        /*08d4*/ 	.word	0x000063c0


	//   ....[1]....
        /*08d8*/ 	.word	0x000063d0


	//   ....[2]....
        /*08dc*/ 	.word	0x000063e0


	//   ....[3]....
        /*08e0*/ 	.word	0x000063f0


	//   ....[4]....
        /*08e4*/ 	.word	0x00006400


	//   ....[5]....
        /*08e8*/ 	.word	0x00006410


	//   ....[6]....
        /*08ec*/ 	.word	0x000064b0


	//   ....[7]....
        /*08f0*/ 	.word	0x000064d0


	//   ....[8]....
        /*08f4*/ 	.word	0x00006530


	//   ....[9]....
        /*08f8*/ 	.word	0x00006540


	//   ....[10]....
        /*08fc*/ 	.word	0x00006550


	//   ....[11]....
        /*0900*/ 	.word	0x00006560


	//   ....[12]....
        /*0904*/ 	.word	0x00006570


	//   ....[13]....
        /*0908*/ 	.word	0x00006580


	//   ....[14]....
        /*090c*/ 	.word	0x000065c0


	//   ....[15]....
        /*0910*/ 	.word	0x000065e0


	//   ....[16]....
        /*0914*/ 	.word	0x00006ba0


	//   ....[17]....
        /*0918*/ 	.word	0x00006bb0


	//   ....[18]....
        /*091c*/ 	.word	0x00006be0


	//   ....[19]....
        /*0920*/ 	.word	0x00006bf0


	//   ....[20]....
        /*0924*/ 	.word	0x00007110


	//   ....[21]....
        /*0928*/ 	.word	0x00007160


	//   ....[22]....
        /*092c*/ 	.word	0x00007260


	//   ....[23]....
        /*0930*/ 	.word	0x00007290


	//   ....[24]....
        /*0934*/ 	.word	0x00007330


	//   ....[25]....
        /*0938*/ 	.word	0x000073b0


	//   ....[26]....
        /*093c*/ 	.word	0x00007400


	//   ....[27]....
        /*0940*/ 	.word	0x000074e0


	//   ....[28]....
        /*0944*/ 	.word	0x00007530


	//   ....[29]....
        /*0948*/ 	.word	0x00007590


	//   ....[30]....
        /*094c*/ 	.word	0x00007650


	//   ....[31]....
        /*0950*/ 	.word	0x00007680


	//   ....[32]....
        /*0954*/ 	.word	0x00007690


	//   ....[33]....
        /*0958*/ 	.word	0x00007750


	//   ....[34]....
        /*095c*/ 	.word	0x00007810


	//   ....[35]....
        /*0960*/ 	.word	0x00007870


	//   ....[36]....
        /*0964*/ 	.word	0x00007d70


	//   ....[37]....
        /*0968*/ 	.word	0x00007d80


	//   ....[38]....
        /*096c*/ 	.word	0x00007e00


	//   ....[39]....
        /*0970*/ 	.word	0x00007e10


	//----- nvinfo : EIATTR_EXIT_INSTR_OFFSETS
	.align		4
.L_68:
        /*0974*/ 	.byte	0x04, 0x1c
        /*0976*/ 	.short	(.L_70 - .L_69)


	//   ....[0]....
.L_69:
        /*0978*/ 	.word	0x0000d590


	//   ....[1]....
        /*097c*/ 	.word	0x0000d630


	//----- nvinfo : EIATTR_REQNTID
	.align		4
.L_70:
        /*0980*/ 	.byte	0x04, 0x10
        /*0982*/ 	.short	(.L_72 - .L_71)
.L_71:
        /*0984*/ 	.word	0x00000080
        /*0988*/ 	.word	0x00000001
        /*098c*/ 	.word	0x00000001


	//----- nvinfo : EIATTR_CRS_STACK_SIZE
	.align		4
.L_72:
        /*0990*/ 	.byte	0x04, 0x1e
        /*0992*/ 	.short	(.L_74 - .L_73)
.L_73:
        /*0994*/ 	.word	0x00000000
.L_74:


//--------------------- .nv.callgraph             --------------------------
	.section	.nv.callgraph,"",@"SHT_CUDA_CALLGRAPH"
	.align	4
	.sectionentsize	8
	.align		4
        /*0000*/ 	.word	0x00000000
	.align		4
        /*0004*/ 	.word	0xffffffff
	.align		4
        /*0008*/ 	.word	0x00000000
	.align		4
        /*000c*/ 	.word	0xfffffffe
	.align		4
        /*0010*/ 	.word	0x00000000
	.align		4
        /*0014*/ 	.word	0xfffffffd
	.align		4
        /*0018*/ 	.word	0x00000000
	.align		4
        /*001c*/ 	.word	0xfffffffc


//--------------------- .nv.rel.action            --------------------------
	.section	.nv.rel.action,"",@"SHT_CUDA_RELOCINFO"
	.align	8
	.sectionentsize	8
        /*0000*/ 	.byte	0x73, 0x00, 0x00, 0x00, 0x00, 0x00, 0x00, 0x00, 0x00, 0x00, 0x00, 0x11, 0x25, 0x00, 0x05, 0x36


//--------------------- .nv.constant4             --------------------------
	.section	.nv.constant4,"a",@progbits
	.align	8
	.align		8
.nv.constant4:
        /*0000*/ 	.dword	_$_str


//--------------------- .nv.constant0.attn_fwd    --------------------------
	.section	.nv.constant0.attn_fwd,"a",@progbits
	.sectionflags	@""
	.align	4
.nv.constant0.attn_fwd:
	.zero		488


//--------------------- .text.attn_fwd            --------------------------
	.section	.text.attn_fwd,"ax",@progbits
	.sectioninfo	@"SHI_REGISTERS=255"
	.align	128
        .global         attn_fwd
        .type           attn_fwd,@function
        .size           attn_fwd,(.L_x_21 - attn_fwd)
        .other          attn_fwd,@"STO_CUDA_ENTRY STV_DEFAULT"
attn_fwd:
.text.attn_fwd:
[----:B------:R-:W-:Y:S02]  /*0000*/  IMAD.MOV.U32 R1, RZ, RZ, c[0x0][0x28] ;  /* 0x00000a00ff017624 */ /* 0x000fe400078e00ff */
[----:B------:R-:W0:Y:S01]  /*0010*/  S2R R10, SR_CTAID.X ;  /* 0x00000000000a7919 */ /* 0x000e220000002500 */
[----:B------:R-:W-:Y:S01]  /*0020*/  IMAD.MOV.U32 R6, RZ, RZ, c[0x0][0x198] ;  /* 0x00006600ff067624 */ /* 0x000fe200078e00ff */
[----:B------:R-:W-:Y:S01]  /*0030*/  ULDC.64 UR6, c[0x0][0x118] ;  /* 0x0000460000067ab9 */ /* 0x000fe20000000a00 */
[----:B------:R-:W-:Y:S01]  /*0040*/  IADD3 R1, R1, -0x330, RZ ;  /* 0xfffffcd001017810 */ /* 0x000fe20007ffe0ff */
[----:B------:R-:W1:Y:S04]  /*0050*/  S2R R145, SR_TID.X ;  /* 0x0000000000917919 */ /* 0x000e680000002100 */
[----:B------:R-:W2:Y:S01]  /*0060*/  S2R R108, SR_CTAID.Y ;  /* 0x00000000006c7919 */ /* 0x000ea20000002600 */
[----:B0-----:R-:W-:Y:S01]  /*0070*/  IMAD.SHL.U32 R10, R10, 0x40, RZ ;  /* 0x000000400a0a7824 */ /* 0x001fe200078e00ff */
[----:B-1----:R-:W-:-:S04]  /*0080*/  SHF.R.U32.HI R2, RZ, 0x6, R145 ;  /* 0x00000006ff027819 */ /* 0x002fc80000011691 */
[----:B------:R-:W-:Y:S01]  /*0090*/  LOP3.LUT R3, R10, 0x3f, R145, 0xf8, !PT ;  /* 0x0000003f0a037812 */ /* 0x000fe200078ef891 */
[----:B--2---:R-:W-:Y:S01]  /*00a0*/  IMAD R0, R108, c[0x0][0x190], RZ ;  /* 0x000064006c007a24 */ /* 0x004fe200078e02ff */
[----:B------:R-:W-:-:S03]  /*00b0*/  SGXT.U32 R109, R2, 0x1 ;  /* 0x00000001026d781a */ /* 0x000fc60000000000 */
[----:B------:R-:W-:Y:S01]  /*00c0*/  IMAD R3, R3, c[0x0][0x194], RZ ;  /* 0x0000650003037a24 */ /* 0x000fe200078e02ff */
[C---:B------:R-:W-:Y:S01]  /*00d0*/  SHF.L.U32 R2, R0.reuse, 0x1, RZ ;  /* 0x0000000100027819 */ /* 0x040fe200000006ff */
[----:B------:R-:W-:Y:S02]  /*00e0*/  IMAD R7, R109, c[0x0][0x198], RZ ;  /* 0x000066006d077a24 */ /* 0x000fe400078e02ff */
[----:B------:R-:W-:Y:S02]  /*00f0*/  IMAD.SHL.U32 R5, R3, 0x2, RZ ;  /* 0x0000000203057824 */ /* 0x000fe400078e00ff */
[----:B------:R-:W-:-:S03]  /*0100*/  IMAD.HI R0, R0, 0x2, RZ ;  /* 0x0000000200007827 */ /* 0x000fc600078e02ff */
[----:B------:R-:W-:Y:S01]  /*0110*/  IADD3 R2, P0, P1, R5, c[0x0][0x160], R2 ;  /* 0x0000580005027a10 */ /* 0x000fe2000791e002 */
[----:B------:R-:W-:-:S04]  /*0120*/  IMAD.HI R3, R3, 0x2, RZ ;  /* 0x0000000203037827 */ /* 0x000fc800078e02ff */
[C---:B------:R-:W-:Y:S01]  /*0130*/  IMAD R5, R6.reuse, 0x2, R7 ;  /* 0x0000000206057824 */ /* 0x040fe200078e0207 */
[----:B------:R-:W-:Y:S02]  /*0140*/  IADD3.X R0, R3, c[0x0][0x164], R0, P0, P1 ;  /* 0x0000590003007a10 */ /* 0x000fe400007e2400 */
[-C--:B------:R-:W-:Y:S01]  /*0150*/  LEA R8, P0, R7, R2.reuse, 0x1 ;  /* 0x0000000207087211 */ /* 0x080fe200078008ff */
[C---:B------:R-:W-:Y:S01]  /*0160*/  IMAD R11, R6.reuse, 0x2, R5 ;  /* 0x00000002060b7824 */ /* 0x040fe200078e0205 */
[----:B------:R-:W-:Y:S02]  /*0170*/  LEA R12, P1, R5, R2, 0x1 ;  /* 0x00000002050c7211 */ /* 0x000fe400078208ff */
[----:B------:R-:W-:Y:S02]  /*0180*/  LEA.HI.X.SX32 R9, R7, R0, 0x1, P0 ;  /* 0x0000000007097211 */ /* 0x000fe400000f0eff */
[----:B------:R-:W-:Y:S02]  /*0190*/  LEA R7, R6, R11, 0x1 ;  /* 0x0000000b06077211 */ /* 0x000fe400078e08ff */
[----:B------:R-:W-:Y:S01]  /*01a0*/  LEA R14, P0, R11, R2, 0x1 ;  /* 0x000000020b0e7211 */ /* 0x000fe200078008ff */
[----:B------:R0:W2:Y:S01]  /*01b0*/  LDG.E.U16 R3, [R8.64] ;  /* 0x0000000608037981 */ /* 0x0000a2000c1e1500 */
[----:B------:R-:W-:-:S02]  /*01c0*/  LEA.HI.X.SX32 R13, R5, R0, 0x1, P1 ;  /* 0x00000000050d7211 */ /* 0x000fc400008f0eff */
[----:B------:R-:W-:Y:S01]  /*01d0*/  LEA.HI.X.SX32 R15, R11, R0, 0x1, P0 ;  /* 0x000000000b0f7211 */ /* 0x000fe200000f0eff */
[C---:B------:R-:W-:Y:S01]  /*01e0*/  IMAD R11, R6.reuse, 0x2, R7 ;  /* 0x00000002060b7824 */ /* 0x040fe200078e0207 */
[-C--:B------:R-:W-:Y:S01]  /*01f0*/  LEA R16, P0, R7, R2.reuse, 0x1 ;  /* 0x0000000207107211 */ /* 0x080fe200078008ff */
[----:B------:R1:W3:Y:S02]  /*0200*/  LDG.E.U16 R4, [R12.64] ;  /* 0x000000060c047981 */ /* 0x0002e4000c1e1500 */
[C---:B------:R-:W-:Y:S01]  /*0210*/  IMAD R21, R6.reuse, 0x2, R11 ;  /* 0x0000000206157824 */ /* 0x040fe200078e020b */
[----:B------:R-:W-:Y:S01]  /*0220*/  LEA R18, P1, R11, R2, 0x1 ;  /* 0x000000020b127211 */ /* 0x000fe200078208ff */
[----:B------:R4:W5:Y:S01]  /*0230*/  LDG.E.U16 R5, [R14.64] ;  /* 0x000000060e057981 */ /* 0x000962000c1e1500 */
[-C--:B------:R-:W-:Y:S02]  /*0240*/  LEA.HI.X.SX32 R17, R7, R0.reuse, 0x1, P0 ;  /* 0x0000000007117211 */ /* 0x080fe400000f0eff */
[----:B------:R-:W-:Y:S01]  /*0250*/  LEA.HI.X.SX32 R19, R11, R0, 0x1, P1 ;  /* 0x000000000b137211 */ /* 0x000fe200008f0eff */
[----:B------:R-:W-:Y:S01]  /*0260*/  IMAD R11, R6, 0x2, R21 ;  /* 0x00000002060b7824 */ /* 0x000fe200078e0215 */
[C---:B------:R-:W-:Y:S01]  /*0270*/  LEA R20, P0, R21.reuse, R2, 0x1 ;  /* 0x0000000215147211 */ /* 0x040fe200078008ff */
[----:B------:R4:W2:Y:S03]  /*0280*/  LDG.E.U16 R7, [R16.64] ;  /* 0x0000000610077981 */ /* 0x0008a6000c1e1500 */
[----:B------:R-:W-:Y:S01]  /*0290*/  LEA.HI.X.SX32 R21, R21, R0, 0x1, P0 ;  /* 0x0000000015157211 */ /* 0x000fe200000f0eff */
[----:B0-----:R0:W2:Y:S01]  /*02a0*/  LDG.E.U16 R9, [R18.64] ;  /* 0x0000000612097981 */ /* 0x0010a2000c1e1500 */
[----:B-1----:R-:W-:-:S02]  /*02b0*/  LEA R12, P0, R11, R2, 0x1 ;  /* 0x000000020b0c7211 */ /* 0x002fc400078008ff */
[----:B------:R-:W-:Y:S01]  /*02c0*/  LEA R23, R6, R11, 0x1 ;  /* 0x0000000b06177211 */ /* 0x000fe200078e08ff */
[----:B------:R1:W2:Y:S01]  /*02d0*/  LDG.E.U16 R8, [R20.64] ;  /* 0x0000000614087981 */ /* 0x0002a2000c1e1500 */
[----:B------:R-:W-:-:S03]  /*02e0*/  LEA.HI.X.SX32 R13, R11, R0, 0x1, P0 ;  /* 0x000000000b0d7211 */ /* 0x000fc600000f0eff */
[C---:B------:R-:W-:Y:S01]  /*02f0*/  IMAD R11, R6.reuse, 0x2, R23 ;  /* 0x00000002060b7824 */ /* 0x040fe200078e0217 */
[-C--:B----4-:R-:W-:Y:S01]  /*0300*/  LEA R14, P0, R23, R2.reuse, 0x1 ;  /* 0x00000002170e7211 */ /* 0x090fe200078008ff */
[----:B------:R4:W2:Y:S02]  /*0310*/  LDG.E.U16 R28, [R12.64] ;  /* 0x000000060c1c7981 */ /* 0x0008a4000c1e1500 */
[C---:B------:R-:W-:Y:S01]  /*0320*/  IMAD R25, R6.reuse, 0x2, R11 ;  /* 0x0000000206197824 */ /* 0x040fe200078e020b */
[----:B------:R-:W-:Y:S02]  /*0330*/  LEA R22, P1, R11, R2, 0x1 ;  /* 0x000000020b167211 */ /* 0x000fe400078208ff */
[-C--:B------:R-:W-:Y:S02]  /*0340*/  LEA.HI.X.SX32 R15, R23, R0.reuse, 0x1, P0 ;  /* 0x00000000170f7211 */ /* 0x080fe400000f0eff */
[----:B------:R-:W-:Y:S01]  /*0350*/  LEA.HI.X.SX32 R23, R11, R0, 0x1, P1 ;  /* 0x000000000b177211 */ /* 0x000fe200008f0eff */
[----:B------:R-:W-:Y:S01]  /*0360*/  IMAD R11, R6, 0x2, R25 ;  /* 0x00000002060b7824 */ /* 0x000fe200078e0219 */
[C---:B------:R-:W-:Y:S01]  /*0370*/  LEA R16, P0, R25.reuse, R2, 0x1 ;  /* 0x0000000219107211 */ /* 0x040fe200078008ff */
[----:B------:R4:W2:Y:S03]  /*0380*/  LDG.E.U16 R30, [R14.64] ;  /* 0x000000060e1e7981 */ /* 0x0008a6000c1e1500 */
[----:B------:R-:W-:Y:S01]  /*0390*/  LEA.HI.X.SX32 R17, R25, R0, 0x1, P0 ;  /* 0x0000000019117211 */ /* 0x000fe200000f0eff */
[----:B------:R4:W2:Y:S01]  /*03a0*/  LDG.E.U16 R47, [R22.64] ;  /* 0x00000006162f7981 */ /* 0x0008a2000c1e1500 */
[----:B0-----:R-:W-:-:S02]  /*03b0*/  LEA R18, P0, R11, R2, 0x1 ;  /* 0x000000020b127211 */ /* 0x001fc400078008ff */
[----:B-1----:R-:W-:Y:S01]  /*03c0*/  LEA R21, R6, R11, 0x1 ;  /* 0x0000000b06157211 */ /* 0x002fe200078e08ff */
[----:B------:R0:W2:Y:S01]  /*03d0*/  LDG.E.U16 R32, [R16.64] ;  /* 0x0000000610207981 */ /* 0x0000a2000c1e1500 */
[----:B------:R-:W-:-:S03]  /*03e0*/  LEA.HI.X.SX32 R19, R11, R0, 0x1, P0 ;  /* 0x000000000b137211 */ /* 0x000fc600000f0eff */
[C---:B------:R-:W-:Y:S01]  /*03f0*/  IMAD R11, R6.reuse, 0x2, R21 ;  /* 0x00000002060b7824 */ /* 0x040fe200078e0215 */
[-C--:B----4-:R-:W-:Y:S01]  /*0400*/  LEA R12, P0, R21, R2.reuse, 0x1 ;  /* 0x00000002150c7211 */ /* 0x090fe200078008ff */
[----:B------:R1:W4:Y:S02]  /*0410*/  LDG.E.U16 R34, [R18.64] ;  /* 0x0000000612227981 */ /* 0x000324000c1e1500 */
        /* <DEDUP_REMOVED lines=10> */
[----:B------:R-:W-:Y:S01]  /*04c0*/  LEA R23, R6, R11, 0x1 ;  /* 0x0000000b06177211 */ /* 0x000fe200078e08ff */
[----:B------:R0:W2:Y:S01]  /*04d0*/  LDG.E.U16 R38, [R14.64] ;  /* 0x000000060e267981 */ /* 0x0000a2000c1e1500 */
[----:B------:R-:W-:-:S03]  /*04e0*/  LEA.HI.X.SX32 R17, R11, R0, 0x1, P0 ;  /* 0x000000000b117211 */ /* 0x000fc600000f0eff */
[C---:B------:R-:W-:Y:S01]  /*04f0*/  IMAD R11, R6.reuse, 0x2, R23 ;  /* 0x00000002060b7824 */ /* 0x040fe200078e0217 */
[-C--:B-1----:R-:W-:Y:S01]  /*0500*/  LEA R18, P0, R23, R2.reuse, 0x1 ;  /* 0x0000000217127211 */ /* 0x082fe200078008ff */
        /* <DEDUP_REMOVED lines=16> */
[----:B------:R1:W3:Y:S02]  /*0610*/  LDG.E.U16 R46, [R14.64] ;  /* 0x000000060e2e7981 */ /* 0x0002e4000c1e1500 */
[----:B------:R-:W-:Y:S01]  /*0620*/  IMAD R25, R6, 0x2, R11 ;  /* 0x0000000206197824 */ /* 0x000fe200078e020b */
[----:B------:R-:W-:-:S03]  /*0630*/  LEA R20, P1, R11, R2, 0x1 ;  /* 0x000000020b147211 */ /* 0x000fc600078208ff */
[C---:B------:R-:W-:Y:S01]  /*0640*/  IMAD R27, R6.reuse, 0x2, R25 ;  /* 0x00000002061b7824 */ /* 0x040fe200078e0219 */
[-C--:B------:R-:W-:Y:S02]  /*0650*/  LEA.HI.X.SX32 R17, R21, R0.reuse, 0x1, P0 ;  /* 0x0000000015117211 */ /* 0x080fe400000f0eff */
[----:B------:R-:W-:Y:S02]  /*0660*/  LEA.HI.X.SX32 R21, R11, R0, 0x1, P1 ;  /* 0x000000000b157211 */ /* 0x000fe400008f0eff */
[----:B------:R-:W-:Y:S01]  /*0670*/  LEA R11, R6, R27, 0x1 ;  /* 0x0000001b060b7211 */ /* 0x000fe200078e08ff */
[----:B------:R1:W3:Y:S01]  /*0680*/  LDG.E.U16 R48, [R16.64] ;  /* 0x0000000610307981 */ /* 0x0002e2000c1e1500 */
[----:B------:R-:W-:-:S03]  /*0690*/  LEA R18, P0, R25, R2, 0x1 ;  /* 0x0000000219127211 */ /* 0x000fc600078008ff */
[C---:B------:R-:W-:Y:S01]  /*06a0*/  IMAD R23, R6.reuse, 0x2, R11 ;  /* 0x0000000206177824 */ /* 0x040fe200078e020b */
[----:B------:R-:W-:Y:S01]  /*06b0*/  LEA.HI.X.SX32 R19, R25, R0, 0x1, P0 ;  /* 0x0000000019137211 */ /* 0x000fe200000f0eff */
[----:B------:R1:W3:Y:S01]  /*06c0*/  LDG.E.U16 R53, [R20.64] ;  /* 0x0000000614357981 */ /* 0x0002e2000c1e1500 */
[C---:B0-----:R-:W-:Y:S01]  /*06d0*/  LEA R12, P0, R27.reuse, R2, 0x1 ;  /* 0x000000021b0c7211 */ /* 0x041fe200078008ff */
[C---:B------:R-:W-:Y:S02]  /*06e0*/  IMAD R25, R6.reuse, 0x2, R23 ;  /* 0x0000000206197824 */ /* 0x040fe400078e0217 */
[----:B------:R0:W4:Y:S01]  /*06f0*/  LDG.E.U16 R50, [R18.64] ;  /* 0x0000000612327981 */ /* 0x000122000c1e1500 */
[----:B------:R-:W-:Y:S01]  /*0700*/  LEA.HI.X.SX32 R13, R27, R0, 0x1, P0 ;  /* 0x000000001b0d7211 */ /* 0x000fe200000f0eff */
[----:B------:R-:W-:Y:S01]  /*0710*/  IMAD R27, R6, 0x2, R25 ;  /* 0x00000002061b7824 */ /* 0x000fe200078e0219 */
[-C--:B-1----:R-:W-:Y:S02]  /*0720*/  LEA R14, P0, R11, R2.reuse, 0x1 ;  /* 0x000000020b0e7211 */ /* 0x082fe400078008ff */
[----:B------:R-:W-:Y:S01]  /*0730*/  LEA R22, P1, R23, R2, 0x1 ;  /* 0x0000000217167211 */ /* 0x000fe200078208ff */
[----:B------:R1:W4:Y:S01]  /*0740*/  LDG.E.U16 R52, [R12.64] ;  /* 0x000000060c347981 */ /* 0x000322000c1e1500 */
[----:B------:R-:W-:-:S02]  /*0750*/  LEA.HI.X.SX32 R15, R11, R0, 0x1, P0 ;  /* 0x000000000b0f7211 */ /* 0x000fc400000f0eff */
[C---:B------:R-:W-:Y:S02]  /*0760*/  LEA R11, R6.reuse, R27, 0x1 ;  /* 0x0000001b060b7211 */ /* 0x040fe400078e08ff */
[C---:B------:R-:W-:Y:S01]  /*0770*/  LEA R16, P0, R25.reuse, R2, 0x1 ;  /* 0x0000000219107211 */ /* 0x040fe200078008ff */
[----:B------:R1:W4:Y:S02]  /*0780*/  LDG.E.U16 R54, [R14.64] ;  /* 0x000000060e367981 */ /* 0x000324000c1e1500 */
[----:B------:R-:W-:Y:S01]  /*0790*/  IMAD R21, R6, 0x2, R11 ;  /* 0x0000000206157824 */ /* 0x000fe200078e020b */
[----:B------:R-:W-:-:S03]  /*07a0*/  LEA.HI.X.SX32 R17, R25, R0, 0x1, P0 ;  /* 0x0000000019117211 */ /* 0x000fc600000f0eff */
[C---:B------:R-:W-:Y:S01]  /*07b0*/  IMAD R25, R6.reuse, 0x2, R21 ;  /* 0x0000000206197824 */ /* 0x040fe200078e0215 */
[C---:B0-----:R-:W-:Y:S01]  /*07c0*/  LEA R18, P0, R27.reuse, R2, 0x1 ;  /* 0x000000021b127211 */ /* 0x041fe200078008ff */
[----:B------:R0:W4:Y:S02]  /*07d0*/  LDG.E.U16 R56, [R16.64] ;  /* 0x0000000610387981 */ /* 0x000124000c1e1500 */
[----:B------:R-:W-:Y:S01]  /*07e0*/  IMAD R29, R6, 0x2, R25 ;  /* 0x00000002061d7824 */ /* 0x000fe200078e0219 */
[----:B------:R-:W-:-:S04]  /*07f0*/  LEA.HI.X.SX32 R19, R27, R0, 0x1, P0 ;  /* 0x000000001b137211 */ /* 0x000fc800000f0eff */
[----:B------:R-:W-:Y:S01]  /*0800*/  LEA R27, R6, R29, 0x1 ;  /* 0x0000001d061b7211 */ /* 0x000fe200078e08ff */
[----:B------:R0:W4:Y:S01]  /*0810*/  LDG.E.U16 R57, [R18.64] ;  /* 0x0000000612397981 */ /* 0x000122000c1e1500 */
[----:B-1----:R-:W-:-:S03]  /*0820*/  LEA R12, P0, R11, R2, 0x1 ;  /* 0x000000020b0c7211 */ /* 0x002fc600078008ff */
[C---:B------:R-:W-:Y:S01]  /*0830*/  IMAD R31, R6.reuse, 0x2, R27 ;  /* 0x00000002061f7824 */ /* 0x040fe200078e021b */
[-C--:B------:R-:W-:Y:S02]  /*0840*/  LEA.HI.X.SX32 R23, R23, R0.reuse, 0x1, P1 ;  /* 0x0000000017177211 */ /* 0x080fe400008f0eff */
[----:B------:R-:W-:Y:S01]  /*0850*/  LEA.HI.X.SX32 R13, R11, R0, 0x1, P0 ;  /* 0x000000000b0d7211 */ /* 0x000fe200000f0eff */
[----:B------:R-:W-:Y:S01]  /*0860*/  IMAD R11, R6, 0x2, R31 ;  /* 0x00000002060b7824 */ /* 0x000fe200078e021f */
[C---:B------:R-:W-:Y:S01]  /*0870*/  LEA R14, P0, R25.reuse, R2, 0x1 ;  /* 0x00000002190e7211 */ /* 0x040fe200078008ff */
[----:B------:R1:W4:Y:S03]  /*0880*/  LDG.E.U16 R55, [R22.64] ;  /* 0x0000000616377981 */ /* 0x000326000c1e1500 */
[----:B------:R-:W-:Y:S01]  /*0890*/  LEA.HI.X.SX32 R15, R25, R0, 0x1, P0 ;  /* 0x00000000190f7211 */ /* 0x000fe200000f0eff */
[----:B------:R1:W5:Y:S01]  /*08a0*/  LDG.E.U16 R58, [R12.64] ;  /* 0x000000060c3a7981 */ /* 0x000362000c1e1500 */
[----:B0-----:R-:W-:-:S02]  /*08b0*/  LEA R16, P0, R29, R2, 0x1 ;  /* 0x000000021d107211 */ /* 0x001fc400078008ff */
[----:B------:R-:W-:Y:S01]  /*08c0*/  LEA R20, P1, R21, R2, 0x1 ;  /* 0x0000000215147211 */ /* 0x000fe200078208ff */
[----:B------:R0:W5:Y:S01]  /*08d0*/  LDG.E.U16 R60, [R14.64] ;  /* 0x000000060e3c7981 */ /* 0x000162000c1e1500 */
[----:B-1----:R-:W-:Y:S01]  /*08e0*/  IMAD R23, R6, 0x2, R11 ;  /* 0x0000000206177824 */ /* 0x002fe200078e020b */
[----:B------:R-:W-:-:S04]  /*08f0*/  LEA.HI.X.SX32 R17, R29, R0, 0x1, P0 ;  /* 0x000000001d117211 */ /* 0x000fc800000f0eff */
[----:B------:R-:W-:Y:S01]  /*0900*/  LEA R25, R6, R23, 0x1 ;  /* 0x0000001706197211 */ /* 0x000fe200078e08ff */
[----:B------:R1:W5:Y:S01]  /*0910*/  LDG.E.U16 R61, [R16.64] ;  /* 0x00000006103d7981 */ /* 0x000362000c1e1500 */
[----:B------:R-:W-:-:S03]  /*0920*/  LEA R18, P0, R27, R2, 0x1 ;  /* 0x000000021b127211 */ /* 0x000fc600078008ff */
[----:B------:R-:W-:Y:S01]  /*0930*/  IMAD R29, R6, 0x2, R25 ;  /* 0x00000002061d7824 */ /* 0x000fe200078e0219 */
[----:B------:R-:W-:-:S03]  /*0940*/  LEA.HI.X.SX32 R21, R21, R0, 0x1, P1 ;  /* 0x0000000015157211 */ /* 0x000fc600008f0eff */
[C---:B------:R-:W-:Y:S01]  /*0950*/  IMAD R33, R6.reuse, 0x2, R29 ;  /* 0x0000000206217824 */ /* 0x040fe200078e021d */
[----:B------:R-:W-:Y:S01]  /*0960*/  LEA.HI.X.SX32 R19, R27, R0, 0x1, P0 ;  /* 0x000000001b137211 */ /* 0x000fe200000f0eff */
[----:B------:R0:W5:Y:S01]  /*0970*/  LDG.E.U16 R59, [R20.64] ;  /* 0x00000006143b7981 */ /* 0x000162000c1e1500 */
[C---:B------:R-:W-:Y:S01]  /*0980*/  LEA R12, P1, R31.reuse, R2, 0x1 ;  /* 0x000000021f0c7211 */ /* 0x040fe200078208ff */
[C---:B------:R-:W-:Y:S02]  /*0990*/  IMAD R27, R6.reuse, 0x2, R33 ;  /* 0x00000002061b7824 */ /* 0x040fe400078e0221 */
[----:B------:R1:W5:Y:S01]  /*09a0*/  LDG.E.U16 R62, [R18.64] ;  /* 0x00000006123e7981 */ /* 0x000362000c1e1500 */
[----:B------:R-:W-:Y:S02]  /*09b0*/  LEA.HI.X.SX32 R13, R31, R0, 0x1, P1 ;  /* 0x000000001f0d7211 */ /* 0x000fe400008f0eff */
[C---:B------:R-:W-:Y:S02]  /*09c0*/  LEA R31, R6.reuse, R27, 0x1 ;  /* 0x0000001b061f7211 */ /* 0x040fe400078e08ff */
[C---:B0-----:R-:W-:Y:S01]  /*09d0*/  LEA R20, P0, R11.reuse, R2, 0x1 ;  /* 0x000000020b147211 */ /* 0x041fe200078008ff */
[----:B------:R0:W5:Y:S03]  /*09e0*/  LDG.E.U16 R63, [R12.64] ;  /* 0x000000060c3f7981 */ /* 0x000166000c1e1500 */
[----:B------:R-:W-:Y:S01]  /*09f0*/  LEA.HI.X.SX32 R21, R11, R0, 0x1, P0 ;  /* 0x000000000b157211 */ /* 0x000fe200000f0eff */
[----:B------:R-:W-:Y:S01]  /*0a00*/  IMAD R11, R6, 0x2, R31 ;  /* 0x00000002060b7824 */ /* 0x000fe200078e021f */
[----:B------:R-:W-:-:S03]  /*0a10*/  LEA R14, P0, R23, R2, 0x1 ;  /* 0x00000002170e7211 */ /* 0x000fc600078008ff */
[C---:B------:R-:W-:Y:S01]  /*0a20*/  IMAD R35, R6.reuse, 0x2, R11 ;  /* 0x0000000206237824 */ /* 0x040fe200078e020b */
[----:B------:R-:W-:Y:S01]  /*0a30*/  LEA.HI.X.SX32 R15, R23, R0, 0x1, P0 ;  /* 0x00000000170f7211 */ /* 0x000fe200000f0eff */
[----:B------:R0:W5:Y:S01]  /*0a40*/  LDG.E.U16 R64, [R20.64] ;  /* 0x0000000614407981 */ /* 0x000162000c1e1500 */
[-C--:B-1----:R-:W-:Y:S01]  /*0a50*/  LEA R16, P0, R25, R2.reuse, 0x1 ;  /* 0x0000000219107211 */ /* 0x082fe200078008ff */
[C---:B------:R-:W-:Y:S01]  /*0a60*/  IMAD R37, R6.reuse, 0x2, R35 ;  /* 0x0000000206257824 */ /* 0x040fe200078e0223 */
[----:B------:R-:W-:Y:S01]  /*0a70*/  LEA R22, P1, R29, R2, 0x1 ;  /* 0x000000021d167211 */ /* 0x000fe200078208ff */
[----:B------:R1:W5:Y:S01]  /*0a80*/  LDG.E.U16 R65, [R14.64] ;  /* 0x000000060e417981 */ /* 0x000362000c1e1500 */
[-C--:B------:R-:W-:Y:S02]  /*0a90*/  LEA.HI.X.SX32 R17, R25, R0.reuse, 0x1, P0 ;  /* 0x0000000019117211 */ /* 0x080fe400000f0eff */
[C---:B------:R-:W-:Y:S02]  /*0aa0*/  LEA R25, R6.reuse, R37, 0x1 ;  /* 0x0000002506197211 */ /* 0x040fe400078e08ff */
[----:B------:R-:W-:Y:S01]  /*0ab0*/  LEA.HI.X.SX32 R23, R29, R0, 0x1, P1 ;  /* 0x000000001d177211 */ /* 0x000fe200008f0eff */
[----:B------:R1:W5:Y:S01]  /*0ac0*/  LDG.E.U16 R66, [R16.64] ;  /* 0x0000000610427981 */ /* 0x000362000c1e1500 */
[-C--:B0-----:R-:W-:Y:S01]  /*0ad0*/  LEA R12, P0, R33, R2.reuse, 0x1 ;  /* 0x00000002210c7211 */ /* 0x081fe200078008ff */
[C---:B------:R-:W-:Y:S01]  /*0ae0*/  IMAD R29, R6.reuse, 0x2, R25 ;  /* 0x00000002061d7824 */ /* 0x040fe200078e0219 */
[----:B------:R-:W-:Y:S01]  /*0af0*/  LEA R20, P1, R11, R2, 0x1 ;  /* 0x000000020b147211 */ /* 0x000fe200078208ff */
[----:B------:R0:W5:Y:S01]  /*0b00*/  LDG.E.U16 R67, [R22.64] ;  /* 0x0000000616437981 */ /* 0x000162000c1e1500 */
[----:B------:R-:W-:Y:S01]  /*0b10*/  LEA.HI.X.SX32 R13, R33, R0, 0x1, P0 ;  /* 0x00000000210d7211 */ /* 0x000fe200000f0eff */
[----:B------:R-:W-:-:S04]  /*0b20*/  IMAD R33, R6, 0x2, R29 ;  /* 0x0000000206217824 */ /* 0x000fc800078e021d */
[C---:B------:R-:W-:Y:S01]  /*0b30*/  IMAD R39, R6.reuse, 0x2, R33 ;  /* 0x0000000206277824 */ /* 0x040fe200078e0221 */
[C---:B------:R-:W-:Y:S01]  /*0b40*/  LEA R18, P0, R27.reuse, R2, 0x1 ;  /* 0x000000021b127211 */ /* 0x040fe200078008ff */
[----:B------:R0:W5:Y:S03]  /*0b50*/  LDG.E.U16 R68, [R12.64] ;  /* 0x000000060c447981 */ /* 0x000166000c1e1500 */
[----:B------:R-:W-:Y:S02]  /*0b60*/  LEA R41, R6, R39, 0x1 ;  /* 0x0000002706297211 */ /* 0x000fe400078e08ff */
[----:B------:R-:W-:-:S03]  /*0b70*/  LEA.HI.X.SX32 R19, R27, R0, 0x1, P0 ;  /* 0x000000001b137211 */ /* 0x000fc600000f0eff */
[C---:B------:R-:W-:Y:S01]  /*0b80*/  IMAD R27, R6.reuse, 0x2, R41 ;  /* 0x00000002061b7824 */ /* 0x040fe200078e0229 */
[----:B-1----:R-:W-:Y:S01]  /*0b90*/  LEA R14, P0, R31, R2, 0x1 ;  /* 0x000000021f0e7211 */ /* 0x002fe200078008ff */
[----:B------:R1:W5:Y:S01]  /*0ba0*/  LDG.E.U16 R69, [R18.64] ;  /* 0x0000000612457981 */ /* 0x000362000c1e1500 */
[-C--:B------:R-:W-:Y:S01]  /*0bb0*/  LEA.HI.X.SX32 R21, R11, R0.reuse, 0x1, P1 ;  /* 0x000000000b157211 */ /* 0x080fe200008f0eff */
[C---:B------:R-:W-:Y:S01]  /*0bc0*/  IMAD R11, R6.reuse, 0x2, R27 ;  /* 0x00000002060b7824 */ /* 0x040fe200078e021b */
[----:B------:R-:W-:Y:S02]  /*0bd0*/  LEA.HI.X.SX32 R15, R31, R0, 0x1, P0 ;  /* 0x000000001f0f7211 */ /* 0x000fe400000f0eff */
[C---:B------:R-:W-:Y:S01]  /*0be0*/  LEA R16, P0, R35.reuse, R2, 0x1 ;  /* 0x0000000223107211 */ /* 0x040fe200078008ff */
[----:B------:R-:W-:Y:S01]  /*0bf0*/  IMAD R31, R6, 0x2, R11 ;  /* 0x00000002061f7824 */ /* 0x000fe200078e020b */
[----:B------:R1:W5:Y:S02]  /*0c00*/  LDG.E.U16 R71, [R20.64] ;  /* 0x0000000614477981 */ /* 0x000364000c1e1500 */
[----:B------:R-:W-:-:S02]  /*0c10*/  LEA.HI.X.SX32 R17, R35, R0, 0x1, P0 ;  /* 0x0000000023117211 */ /* 0x000fc400000f0eff */
[----:B------:R-:W-:Y:S01]  /*0c20*/  LEA R35, R6, R31, 0x1 ;  /* 0x0000001f06237211 */ /* 0x000fe200078e08ff */
[----:B------:R1:W5:Y:S01]  /*0c30*/  LDG.E.U16 R70, [R14.64] ;  /* 0x000000060e467981 */ /* 0x000362000c1e1500 */
[----:B0-----:R-:W-:-:S03]  /*0c40*/  LEA R12, P0, R37, R2, 0x1 ;  /* 0x00000002250c7211 */ /* 0x001fc600078008ff */
[C---:B------:R-:W-:Y:S01]  /*0c50*/  IMAD R23, R6.reuse, 0x2, R35 ;  /* 0x0000000206177824 */ /* 0x040fe200078e0223 */
[----:B------:R-:W-:Y:S01]  /*0c60*/  LEA.HI.X.SX32 R13, R37, R0, 0x1, P0 ;  /* 0x00000000250d7211 */ /* 0x000fe200000f0eff */
[----:B------:R0:W5:Y:S02]  /*0c70*/  LDG.E.U16 R72, [R16.64] ;  /* 0x0000000610487981 */ /* 0x000164000c1e1500 */
[C---:B------:R-:W-:Y:S01]  /*0c80*/  IMAD R37, R6.reuse, 0x2, R23 ;  /* 0x0000000206257824 */ /* 0x040fe200078e0217 */
[-C--:B-1----:R-:W-:Y:S01]  /*0c90*/  LEA R14, P1, R29, R2.reuse, 0x1 ;  /* 0x000000021d0e7211 */ /* 0x082fe200078208ff */
[----:B------:R1:W5:Y:S02]  /*0ca0*/  LDG.E.U16 R73, [R12.64] ;  /* 0x000000060c497981 */ /* 0x000364000c1e1500 */
[----:B------:R-:W-:Y:S01]  /*0cb0*/  IMAD R43, R6, 0x2, R37 ;  /* 0x00000002062b7824 */ /* 0x000fe200078e0225 */
[----:B------:R-:W-:Y:S02]  /*0cc0*/  LEA R18, P0, R25, R2, 0x1 ;  /* 0x0000000219127211 */ /* 0x000fe400078008ff */
[----:B------:R-:W-:-:S02]  /*0cd0*/  LEA.HI.X.SX32 R15, R29, R0, 0x1, P1 ;  /* 0x000000001d0f7211 */ /* 0x000fc400008f0eff */
[C---:B------:R-:W-:Y:S02]  /*0ce0*/  LEA R29, R6.reuse, R43, 0x1 ;  /* 0x0000002b061d7211 */ /* 0x040fe400078e08ff */
[----:B------:R-:W-:Y:S01]  /*0cf0*/  LEA.HI.X.SX32 R19, R25, R0, 0x1, P0 ;  /* 0x0000000019137211 */ /* 0x000fe200000f0eff */
[----:B------:R1:W5:Y:S01]  /*0d00*/  LDG.E.U16 R75, [R14.64] ;  /* 0x000000060e4b7981 */ /* 0x000362000c1e1500 */
[-C--:B------:R-:W-:Y:S01]  /*0d10*/  LEA R20, P0, R33, R2.reuse, 0x1 ;  /* 0x0000000221147211 */ /* 0x080fe200078008ff */
[C---:B------:R-:W-:Y:S01]  /*0d20*/  IMAD R25, R6.reuse, 0x2, R29 ;  /* 0x0000000206197824 */ /* 0x040fe200078e021d */
[----:B------:R-:W-:Y:S01]  /*0d30*/  LEA R22, P1, R23, R2, 0x1 ;  /* 0x0000000217167211 */ /* 0x000fe200078208ff */
[----:B------:R1:W5:Y:S01]  /*0d40*/  LDG.E.U16 R74, [R18.64] ;  /* 0x00000006124a7981 */ /* 0x000362000c1e1500 */
[----:B------:R-:W-:Y:S01]  /*0d50*/  LEA.HI.X.SX32 R21, R33, R0, 0x1, P0 ;  /* 0x0000000021157211 */ /* 0x000fe200000f0eff */
[----:B------:R-:W-:Y:S01]  /*0d60*/  IMAD R33, R6, 0x2, R25 ;  /* 0x0000000206217824 */ /* 0x000fe200078e0219 */
[----:B0-----:R-:W-:-:S02]  /*0d70*/  LEA R16, P0, R39, R2, 0x1 ;  /* 0x0000000227107211 */ /* 0x001fc400078008ff */
[-C--:B------:R-:W-:Y:S01]  /*0d80*/  LEA.HI.X.SX32 R23, R23, R0.reuse, 0x1, P1 ;  /* 0x0000000017177211 */ /* 0x080fe200008f0eff */
[----:B------:R0:W5:Y:S01]  /*0d90*/  LDG.E.U16 R76, [R20.64] ;  /* 0x00000006144c7981 */ /* 0x000162000c1e1500 */
[----:B------:R-:W-:Y:S01]  /*0da0*/  LEA.HI.X.SX32 R17, R39, R0, 0x1, P0 ;  /* 0x0000000027117211 */ /* 0x000fe200000f0eff */
[C---:B------:R-:W-:Y:S01]  /*0db0*/  IMAD R39, R6.reuse, 0x2, R33 ;  /* 0x0000000206277824 */ /* 0x040fe200078e0221 */
[C---:B-1----:R-:W-:Y:S01]  /*0dc0*/  LEA R12, P0, R27.reuse, R2, 0x1 ;  /* 0x000000021b0c7211 */ /* 0x042fe200078008ff */
[----:B------:R1:W5:Y:S03]  /*0dd0*/  LDG.E.U16 R81, [R22.64] ;  /* 0x0000000616517981 */ /* 0x000366000c1e1500 */
[----:B------:R-:W-:Y:S01]  /*0de0*/  LEA R45, R6, R39, 0x1 ;  /* 0x00000027062d7211 */ /* 0x000fe200078e08ff */
[----:B------:R1:W5:Y:S01]  /*0df0*/  LDG.E.U16 R77, [R16.64] ;  /* 0x00000006104d7981 */ /* 0x000362000c1e1500 */
[----:B------:R-:W-:-:S03]  /*0e00*/  LEA.HI.X.SX32 R13, R27, R0, 0x1, P0 ;  /* 0x000000001b0d7211 */ /* 0x000fc600000f0eff */
[----:B------:R-:W-:Y:S01]  /*0e10*/  IMAD R27, R6, 0x2, R45 ;  /* 0x00000002061b7824 */ /* 0x000fe200078e022d */
[-C--:B------:R-:W-:Y:S01]  /*0e20*/  LEA R24, P0, R25, R2.reuse, 0x1 ;  /* 0x0000000219187211 */ /* 0x080fe200078008ff */
[----:B------:R1:W5:Y:S03]  /*0e30*/  LDG.E.U16 R79, [R12.64] ;  /* 0x000000060c4f7981 */ /* 0x000366000c1e1500 */
[----:B0-----:R-:W-:Y:S02]  /*0e40*/  LEA R20, P1, R27, R2, 0x1 ;  /* 0x000000021b147211 */ /* 0x001fe400078208ff */
[-C--:B------:R-:W-:Y:S02]  /*0e50*/  LEA.HI.X.SX32 R25, R25, R0.reuse, 0x1, P0 ;  /* 0x0000000019197211 */ /* 0x080fe400000f0eff */
[----:B------:R-:W-:Y:S02]  /*0e60*/  LEA.HI.X.SX32 R21, R27, R0, 0x1, P1 ;  /* 0x000000001b157211 */ /* 0x000fe400008f0eff */
[-C--:B------:R-:W-:Y:S01]  /*0e70*/  LEA R14, P0, R11, R2.reuse, 0x1 ;  /* 0x000000020b0e7211 */ /* 0x080fe200078008ff */
[----:B------:R0:W5:Y:S01]  /*0e80*/  LDG.E.U16 R83, [R24.64] ;  /* 0x0000000618537981 */ /* 0x000162000c1e1500 */
[----:B------:R-:W-:-:S02]  /*0e90*/  LEA R18, P1, R37, R2, 0x1 ;  /* 0x0000000225127211 */ /* 0x000fc400078208ff */
[-C--:B------:R-:W-:Y:S01]  /*0ea0*/  LEA.HI.X.SX32 R15, R11, R0.reuse, 0x1, P0 ;  /* 0x000000000b0f7211 */ /* 0x080fe200000f0eff */
[----:B------:R0:W5:Y:S01]  /*0eb0*/  LDG.E.U16 R85, [R20.64] ;  /* 0x0000000614557981 */ /* 0x000162000c1e1500 */
[----:B------:R-:W-:Y:S01]  /*0ec0*/  IMAD R11, R6, 0x2, R27 ;  /* 0x00000002060b7824 */ /* 0x000fe200078e021b */
[----:B------:R-:W-:Y:S02]  /*0ed0*/  LEA.HI.X.SX32 R19, R37, R0, 0x1, P1 ;  /* 0x0000000025137211 */ /* 0x000fe400008f0eff */
[-C--:B-1----:R-:W-:Y:S01]  /*0ee0*/  LEA R12, P0, R33, R2.reuse, 0x1 ;  /* 0x00000002210c7211 */ /* 0x082fe200078008ff */
[----:B------:R1:W5:Y:S01]  /*0ef0*/  LDG.E.U16 R37, [R14.64] ;  /* 0x000000060e257981 */ /* 0x000362000c1e1500 */
[----:B------:R-:W-:Y:S02]  /*0f00*/  LEA R26, P1, R11, R2, 0x1 ;  /* 0x000000020b1a7211 */ /* 0x000fe400078208ff */
[-C--:B------:R-:W-:Y:S02]  /*0f10*/  LEA.HI.X.SX32 R13, R33, R0.reuse, 0x1, P0 ;  /* 0x00000000210d7211 */ /* 0x080fe400000f0eff */
[----:B------:R-:W-:Y:S01]  /*0f20*/  LEA.HI.X.SX32 R27, R11, R0, 0x1, P1 ;  /* 0x000000000b1b7211 */ /* 0x000fe200008f0eff */
[----:B------:R1:W5:Y:S01]  /*0f30*/  LDG.E.U16 R33, [R18.64] ;  /* 0x0000000612217981 */ /* 0x000362000c1e1500 */
[----:B------:R-:W-:-:S03]  /*0f40*/  LEA R16, P0, R31, R2, 0x1 ;  /* 0x000000021f107211 */ /* 0x000fc600078008ff */
[----:B------:R1:W5:Y:S01]  /*0f50*/  LDG.E.U16 R78, [R12.64] ;  /* 0x000000060c4e7981 */ /* 0x000362000c1e1500 */
[----:B0-----:R-:W-:Y:S01]  /*0f60*/  LEA R20, P1, R43, R2, 0x1 ;  /* 0x000000022b147211 */ /* 0x001fe200078208ff */
[----:B------:R-:W-:Y:S02]  /*0f70*/  IMAD R11, R6, 0x2, R11 ;  /* 0x00000002060b7824 */ /* 0x000fe400078e020b */
[----:B------:R-:W5:Y:S01]  /*0f80*/  LDG.E.U16 R26, [R26.64] ;  /* 0x000000061a1a7981 */ /* 0x000f62000c1e1500 */
[-C--:B------:R-:W-:Y:S02]  /*0f90*/  LEA.HI.X.SX32 R17, R31, R0.reuse, 0x1, P0 ;  /* 0x000000001f117211 */ /* 0x080fe400000f0eff */
[----:B------:R-:W-:Y:S02]  /*0fa0*/  LEA.HI.X.SX32 R21, R43, R0, 0x1, P1 ;  /* 0x000000002b157211 */ /* 0x000fe400008f0eff */
[-C--:B------:R-:W-:Y:S01]  /*0fb0*/  LEA R22, P0, R39, R2.reuse, 0x1 ;  /* 0x0000000227167211 */ /* 0x080fe200078008ff */
[----:B------:R0:W5:Y:S01]  /*0fc0*/  LDG.E.U16 R31, [R16.64] ;  /* 0x00000006101f7981 */ /* 0x000162000c1e1500 */
[----:B------:R-:W-:-:S02]  /*0fd0*/  LEA R24, P1, R11, R2, 0x1 ;  /* 0x000000020b187211 */ /* 0x000fc400078208ff */
[-C--:B------:R-:W-:Y:S02]  /*0fe0*/  LEA.HI.X.SX32 R23, R39, R0.reuse, 0x1, P0 ;  /* 0x0000000027177211 */ /* 0x080fe400000f0eff */
[----:B------:R-:W-:Y:S01]  /*0ff0*/  LEA.HI.X.SX32 R25, R11, R0, 0x1, P1 ;  /* 0x000000000b197211 */ /* 0x000fe200008f0eff */
[----:B------:R0:W5:Y:S04]  /*1000*/  LDG.E.U16 R39, [R20.64] ;  /* 0x0000000614277981 */ /* 0x000168000c1e1500 */
[----:B------:R-:W5:Y:S01]  /*1010*/  LDG.E.U16 R22, [R22.64] ;  /* 0x0000000616167981 */ /* 0x000f62000c1e1500 */
[----:B-1----:R-:W-:-:S03]  /*1020*/  LEA R12, P0, R41, R2, 0x1 ;  /* 0x00000002290c7211 */ /* 0x002fc600078008ff */
[----:B------:R-:W5:Y:S01]  /*1030*/  LDG.E.U16 R24, [R24.64] ;  /* 0x0000000618187981 */ /* 0x000f62000c1e1500 */
[----:B------:R-:W-:-:S05]  /*1040*/  LEA.HI.X.SX32 R13, R41, R0, 0x1, P0 ;  /* 0x00000000290d7211 */ /* 0x000fca00000f0eff */
[----:B------:R1:W5:Y:S01]  /*1050*/  LDG.E.U16 R12, [R12.64] ;  /* 0x000000060c0c7981 */ /* 0x000362000c1e1500 */
[-C--:B------:R-:W-:Y:S02]  /*1060*/  LEA R14, P0, R35, R2.reuse, 0x1 ;  /* 0x00000002230e7211 */ /* 0x080fe400078008ff */
[----:B0-----:R-:W-:Y:S02]  /*1070*/  LEA R16, P1, R29, R2, 0x1 ;  /* 0x000000021d107211 */ /* 0x001fe400078208ff */
[----:B------:R-:W-:Y:S02]  /*1080*/  LEA R11, R6, R11, 0x1 ;  /* 0x0000000b060b7211 */ /* 0x000fe400078e08ff */
[----:B------:R-:W-:Y:S02]  /*1090*/  LEA.HI.X.SX32 R15, R35, R0, 0x1, P0 ;  /* 0x00000000230f7211 */ /* 0x000fe400000f0eff */
[----:B------:R-:W-:Y:S02]  /*10a0*/  LEA R18, P0, R45, R2, 0x1 ;  /* 0x000000022d127211 */ /* 0x000fe400078008ff */
[----:B------:R-:W-:Y:S01]  /*10b0*/  LEA.HI.X.SX32 R17, R29, R0, 0x1, P1 ;  /* 0x000000001d117211 */ /* 0x000fe200008f0eff */
[----:B------:R-:W5:Y:S01]  /*10c0*/  LDG.E.U16 R14, [R14.64] ;  /* 0x000000060e0e7981 */ /* 0x000f62000c1e1500 */
[----:B------:R-:W-:-:S02]  /*10d0*/  LEA R20, P1, R11, R2, 0x1 ;  /* 0x000000020b147211 */ /* 0x000fc400078208ff */
[-C--:B------:R-:W-:Y:S01]  /*10e0*/  LEA.HI.X.SX32 R19, R45, R0.reuse, 0x1, P0 ;  /* 0x000000002d137211 */ /* 0x080fe200000f0eff */
[----:B------:R-:W5:Y:S01]  /*10f0*/  LDG.E.U16 R16, [R16.64] ;  /* 0x0000000610107981 */ /* 0x000f62000c1e1500 */
[----:B------:R-:W-:-:S03]  /*1100*/  LEA.HI.X.SX32 R21, R11, R0, 0x1, P1 ;  /* 0x000000000b157211 */ /* 0x000fc600008f0eff */
[----:B------:R-:W5:Y:S04]  /*1110*/  LDG.E.U16 R18, [R18.64] ;  /* 0x0000000612127981 */ /* 0x000f68000c1e1500 */
[----:B------:R-:W5:Y:S01]  /*1120*/  LDG.E.U16 R20, [R20.64] ;  /* 0x0000000614147981 */ /* 0x000f62000c1e1500 */
[----:B------:R-:W-:Y:S02]  /*1130*/  LOP3.LUT R11, R145, 0x3f, RZ, 0xc0, !PT ;  /* 0x0000003f910b7812 */ /* 0x000fe400078ec0ff */
[----:B------:R-:W-:-:S03]  /*1140*/  SHF.R.S32.HI R0, RZ, 0x6, R145 ;  /* 0x00000006ff007819 */ /* 0x000fc60000011491 */
[----:B-1----:R-:W-:Y:S01]  /*1150*/  IMAD.SHL.U32 R13, R11, 0x2, RZ ;  /* 0x000000020b0d7824 */ /* 0x002fe200078e00ff */
[----:B------:R-:W-:-:S04]  /*1160*/  SGXT R0, R0, 0x1 ;  /* 0x000000010000781a */ /* 0x000fc80000000200 */
[----:B------:R-:W-:-:S04]  /*1170*/  LOP3.LUT R0, R13, 0x90, R0, 0x78, !PT ;  /* 0x000000900d007812 */ /* 0x000fc800078e7800 */
[C---:B------:R-:W-:Y:S01]  /*1180*/  LOP3.LUT R82, R0.reuse, 0x20, RZ, 0x3c, !PT ;  /* 0x0000002000527812 */ /* 0x040fe200078e3cff */
[----:B--2---:R-:W-:Y:S04]  /*1190*/  STS.U16 [R0], R3 ;  /* 0x0000000300007388 */ /* 0x004fe80000000400 */
[----:B------:R-:W-:Y:S04]  /*11a0*/  STS.U16 [R0+0x400], R9 ;  /* 0x0004000900007388 */ /* 0x000fe80000000400 */
[----:B------:R-:W-:Y:S04]  /*11b0*/  STS.U16 [R0+0x800], R47 ;  /* 0x0008002f00007388 */ /* 0x000fe80000000400 */
[----:B------:R-:W-:Y:S04]  /*11c0*/  STS.U16 [R0+0xc00], R49 ;  /* 0x000c003100007388 */ /* 0x000fe80000000400 */
[----:B------:R-:W-:Y:S04]  /*11d0*/  STS.U16 [R0+0x1000], R51 ;  /* 0x0010003300007388 */ /* 0x000fe80000000400 */
[----:B---3--:R-:W-:Y:S01]  /*11e0*/  STS.U16 [R0+0x1400], R53 ;  /* 0x0014003500007388 */ /* 0x008fe20000000400 */
[----:B------:R-:W-:-:S02]  /*11f0*/  LOP3.LUT R80, R0, 0x40, RZ, 0x3c, !PT ;  /* 0x0000004000507812 */ /* 0x000fc400078e3cff */
[----:B------:R-:W-:Y:S01]  /*1200*/  LOP3.LUT R2, R0, 0x60, RZ, 0x3c, !PT ;  /* 0x0000006000027812 */ /* 0x000fe200078e3cff */
[----:B----4-:R-:W-:Y:S04]  /*1210*/  STS.U16 [R0+0x1800], R55 ;  /* 0x0018003700007388 */ /* 0x010fe80000000400 */
[----:B-----5:R-:W-:Y:S04]  /*1220*/  STS.U16 [R0+0x1c00], R59 ;  /* 0x001c003b00007388 */ /* 0x020fe80000000400 */
[----:B------:R-:W-:Y:S04]  /*1230*/  STS.U16 [R0+0x2000], R63 ;  /* 0x0020003f00007388 */ /* 0x000fe80000000400 */
        /* <DEDUP_REMOVED lines=50> */
[----:B------:R0:W-:Y:S02]  /*1560*/  STS.U16 [R2+0x2f00], R12 ;  /* 0x002f000c02007388 */ /* 0x0001e40000000400 */
[----:B0-----:R-:W-:-:S04]  /*1570*/  IADD3 R12, R10, 0x40, RZ ;  /* 0x000000400a0c7810 */ /* 0x001fc80007ffe0ff */
[----:B------:R-:W-:Y:S01]  /*1580*/  ISETP.GE.AND P0, PT, R12, 0x1, PT ;  /* 0x000000010c00780c */ /* 0x000fe20003f06270 */
[----:B------:R-:W-:Y:S01]  /*1590*/  STS.U16 [R2+0x3300], R14 ;  /* 0x0033000e02007388 */ /* 0x000fe20000000400 */
[----:B------:R-:W-:-:S03]  /*15a0*/  LOP3.LUT R12, R145, 0x60, RZ, 0xc0, !PT ;  /* 0x00000060910c7812 */ /* 0x000fc600078ec0ff */
[----:B------:R-:W-:Y:S01]  /*15b0*/  STS.U16 [R2+0x3700], R16 ;  /* 0x0037001002007388 */ /* 0x000fe20000000400 */
[----:B------:R-:W-:Y:S01]  /*15c0*/  IMAD.MOV.U32 R178, RZ, RZ, 0x3f800000 ;  /* 0x3f800000ffb27424 */ /* 0x000fe200078e00ff */
[----:B------:R-:W-:Y:S02]  /*15d0*/  MOV R3, 0xff800000 ;  /* 0xff80000000037802 */ /* 0x000fe40000000f00 */
[----:B------:R-:W-:Y:S01]  /*15e0*/  STS.U16 [R2+0x3b00], R18 ;  /* 0x003b001202007388 */ /* 0x000fe20000000400 */
[----:B------:R-:W-:Y:S01]  /*15f0*/  IMAD.MOV.U32 R4, RZ, RZ, -0x800000 ;  /* 0xff800000ff047424 */ /* 0x000fe200078e00ff */
[----:B------:R-:W-:Y:S01]  /*1600*/  MOV R7, 0xff800000 ;  /* 0xff80000000077802 */ /* 0x000fe20000000f00 */
[----:B------:R-:W-:Y:S01]  /*1610*/  IMAD.MOV.U32 R5, RZ, RZ, -0x800000 ;  /* 0xff800000ff057424 */ /* 0x000fe200078e00ff */
[----:B------:R0:W-:Y:S01]  /*1620*/  STS.U16 [R2+0x3f00], R20 ;  /* 0x003f001402007388 */ /* 0x0001e20000000400 */
[----:B------:R-:W-:Y:S01]  /*1630*/  IMAD.MOV.U32 R6, RZ, RZ, -0x800000 ;  /* 0xff800000ff067424 */ /* 0x000fe200078e00ff */
[----:B------:R-:W-:Y:S01]  /*1640*/  MOV R172, 0x3f800000 ;  /* 0x3f80000000ac7802 */ /* 0x000fe20000000f00 */
[----:B------:R-:W-:Y:S01]  /*1650*/  IMAD.MOV.U32 R8, RZ, RZ, -0x800000 ;  /* 0xff800000ff087424 */ /* 0x000fe200078e00ff */
[----:B------:R-:W-:Y:S01]  /*1660*/  MOV R26, 0x3f800000 ;  /* 0x3f800000001a7802 */ /* 0x000fe20000000f00 */
[----:B------:R-:W-:Y:S01]  /*1670*/  IMAD.MOV.U32 R9, RZ, RZ, -0x800000 ;  /* 0xff800000ff097424 */ /* 0x000fe200078e00ff */
[----:B------:R-:W-:Y:S01]  /*1680*/  CS2R R64, SRZ ;  /* 0x0000000000407805 */ /* 0x000fe2000001ff00 */
[----:B------:R-:W-:Y:S01]  /*1690*/  IMAD.MOV.U32 R175, RZ, RZ, 0x3f800000 ;  /* 0x3f800000ffaf7424 */ /* 0x000fe200078e00ff */
[----:B------:R-:W-:Y:S01]  /*16a0*/  CS2R R66, SRZ ;  /* 0x0000000000427805 */ /* 0x000fe2000001ff00 */
[----:B------:R-:W-:Y:S01]  /*16b0*/  IMAD.MOV.U32 R168, RZ, RZ, 0x3f800000 ;  /* 0x3f800000ffa87424 */ /* 0x000fe200078e00ff */
[----:B------:R-:W-:Y:S01]  /*16c0*/  CS2R R60, SRZ ;  /* 0x00000000003c7805 */ /* 0x000fe2000001ff00 */
[----:B0-----:R-:W-:Y:S01]  /*16d0*/  IMAD.MOV.U32 R2, RZ, RZ, -0x800000 ;  /* 0xff800000ff027424 */ /* 0x001fe200078e00ff */
[----:B------:R-:W-:Y:S01]  /*16e0*/  CS2R R62, SRZ ;  /* 0x00000000003e7805 */ /* 0x000fe2000001ff00 */
[----:B------:R-:W-:Y:S01]  /*16f0*/  IMAD.MOV.U32 R166, RZ, RZ, 0x3f800000 ;  /* 0x3f800000ffa67424 */ /* 0x000fe200078e00ff */
[----:B------:R-:W-:Y:S01]  /*1700*/  CS2R R56, SRZ ;  /* 0x0000000000387805 */ /* 0x000fe2000001ff00 */
[----:B------:R-:W-:Y:S01]  /*1710*/  IMAD.MOV.U32 R13, RZ, RZ, 0x3f800000 ;  /* 0x3f800000ff0d7424 */ /* 0x000fe200078e00ff */
[----:B------:R-:W-:Y:S01]  /*1720*/  CS2R R58, SRZ ;  /* 0x00000000003a7805 */ /* 0x000fe2000001ff00 */
[----:B------:R-:W-:Y:S01]  /*1730*/  IMAD.MOV.U32 R24, RZ, RZ, 0x3f800000 ;  /* 0x3f800000ff187424 */ /* 0x000fe200078e00ff */
[----:B------:R-:W-:Y:S01]  /*1740*/  CS2R R52, SRZ ;  /* 0x0000000000347805 */ /* 0x000fe2000001ff00 */
        /* <DEDUP_REMOVED lines=25> */
[C---:B------:R-:W-:Y:S01]  /*18e0*/  LOP3.LUT R104, R145.reuse, 0x7f, RZ, 0xc0, !PT ;  /* 0x0000007f91687812 */ /* 0x040fe200078ec0ff */
[C---:B------:R-:W-:Y:S01]  /*18f0*/  IMAD.SHL.U32 R17, R145.reuse, 0x4, RZ ;  /* 0x0000000491117824 */ /* 0x040fe200078e00ff */
[C---:B------:R-:W-:Y:S01]  /*1900*/  LOP3.LUT R105, R145.reuse, 0x1c, RZ, 0xc0, !PT ;  /* 0x0000001c91697812 */ /* 0x040fe200078ec0ff */
[----:B------:R-:W-:Y:S01]  /*1910*/  IMAD.SHL.U32 R107, R12, 0x20, RZ ;  /* 0x000000200c6b7824 */ /* 0x000fe200078e00ff */
[----:B------:R-:W-:Y:S01]  /*1920*/  LOP3.LUT R106, R145, 0x3, RZ, 0xc0, !PT ;  /* 0x00000003916a7812 */ /* 0x000fe200078ec0ff */
[----:B------:R-:W-:Y:S05]  /*1930*/  @!P0 BRA `(.L_x_0) ;  /* 0x000082f000008947 */ /* 0x000fea0003800000 */
[----:B------:R-:W-:Y:S01]  /*1940*/  MOV R3, c[0x0][0x1b8] ;  /* 0x00006e0000037a02 */ /* 0x000fe20000000f00 */
[----:B------:R-:W-:Y:S01]  /*1950*/  IMAD R8, R109, c[0x0][0x1b8], RZ ;  /* 0x00006e006d087a24 */ /* 0x000fe200078e02ff */
[----:B------:R-:W-:Y:S01]  /*1960*/  SHF.R.U32.HI R15, RZ, 0x3, R104 ;  /* 0x00000003ff0f7819 */ /* 0x000fe20000011668 */
[----:B------:R-:W-:Y:S01]  /*1970*/  IMAD R11, R11, c[0x0][0x1b4], RZ ;  /* 0x00006d000b0b7a24 */ /* 0x000fe200078e02ff */
[----:B------:R-:W-:Y:S01]  /*1980*/  LEA.HI R39, R105, 0x8, RZ, 0x1e ;  /* 0x0000000869277811 */ /* 0x000fe200078ff0ff */
[----:B------:R-:W-:Y:S01]  /*1990*/  IMAD R13, R3, 0x2, R8 ;  /* 0x00000002030d7824 */ /* 0x000fe200078e0208 */
[----:B------:R-:W-:Y:S01]  /*19a0*/  LEA.HI R92, R105, 0x10, RZ, 0x1e ;  /* 0x00000010695c7811 */ /* 0x000fe200078ff0ff */
[----:B------:R-:W-:Y:S01]  /*19b0*/  IMAD R6, R108, c[0x0][0x1b0], RZ ;  /* 0x00006c006c067a24 */ /* 0x000fe200078e02ff */
[----:B------:R-:W-:Y:S01]  /*19c0*/  SHF.L.U32 R9, R11, 0x1, RZ ;  /* 0x000000010b097819 */ /* 0x000fe200000006ff */
[----:B------:R-:W-:Y:S01]  /*19d0*/  IMAD R14, R3, 0x2, R13 ;  /* 0x00000002030e7824 */ /* 0x000fe200078e020d */
[C---:B------:R-:W-:Y:S01]  /*19e0*/  LEA.HI R93, R105.reuse, 0x18, RZ, 0x1e ;  /* 0x00000018695d7811 */ /* 0x040fe200078ff0ff */
[----:B------:R-:W-:Y:S01]  /*19f0*/  IMAD.SHL.U32 R2, R6, 0x2, RZ ;  /* 0x0000000206027824 */ /* 0x000fe200078e00ff */
[----:B------:R-:W-:Y:S01]  /*1a00*/  LEA.HI R94, R105, 0x20, RZ, 0x1e ;  /* 0x00000020695e7811 */ /* 0x000fe200078ff0ff */
[----:B------:R-:W-:Y:S01]  /*1a10*/  IMAD R19, R3, 0x2, R14 ;  /* 0x0000000203137824 */ /* 0x000fe200078e020e */
[----:B------:R-:W-:Y:S01]  /*1a20*/  LOP3.LUT R15, R15, 0xc, RZ, 0xc0, !PT ;  /* 0x0000000c0f0f7812 */ /* 0x000fe200078ec0ff */
[----:B------:R-:W-:Y:S01]  /*1a30*/  IMAD.SHL.U32 R16, R39, 0x10, RZ ;  /* 0x0000001027107824 */ /* 0x000fe200078e00ff */
[----:B------:R-:W-:Y:S01]  /*1a40*/  IADD3 R2, P2, P3, R9, c[0x0][0x170], R2 ;  /* 0x00005c0009027a10 */ /* 0x000fe20007b5e002 */
[----:B------:R-:W-:Y:S01]  /*1a50*/  IMAD R20, R3, 0x2, R19 ;  /* 0x0000000203147824 */ /* 0x000fe200078e0213 */
[C---:B------:R-:W-:Y:S01]  /*1a60*/  LEA.HI R95, R105.reuse, 0x28, RZ, 0x1e ;  /* 0x00000028695f7811 */ /* 0x040fe200078ff0ff */
[----:B------:R-:W-:Y:S01]  /*1a70*/  IMAD.SHL.U32 R4, R105, 0x4, RZ ;  /* 0x0000000469047824 */ /* 0x000fe200078e00ff */
[----:B------:R-:W-:Y:S01]  /*1a80*/  SHF.L.U32 R18, R92, 0x4, RZ ;  /* 0x000000045c127819 */ /* 0x000fe200000006ff */
[----:B------:R-:W-:Y:S01]  /*1a90*/  IMAD R21, R3, 0x2, R20 ;  /* 0x0000000203157824 */ /* 0x000fe200078e0214 */
[----:B------:R-:W-:Y:S01]  /*1aa0*/  SHF.L.U32 R32, R95, 0x4, RZ ;  /* 0x000000045f207819 */ /* 0x000fe200000006ff */
[----:B------:R-:W-:Y:S01]  /*1ab0*/  IMAD.SHL.U32 R22, R93, 0x10, RZ ;  /* 0x000000105d167824 */ /* 0x000fe200078e00ff */
[----:B------:R-:W-:Y:S01]  /*1ac0*/  IADD3 R4, R4, R15, RZ ;  /* 0x0000000f04047210 */ /* 0x000fe20007ffe0ff */
[----:B------:R-:W-:Y:S01]  /*1ad0*/  IMAD R9, R3, 0x2, R21 ;  /* 0x0000000203097824 */ /* 0x000fe200078e0215 */
[----:B------:R-:W-:Y:S01]  /*1ae0*/  LEA.HI R96, R105, 0x30, RZ, 0x1e ;  /* 0x0000003069607811 */ /* 0x000fe200078ff0ff */
[----:B------:R-:W-:Y:S01]  /*1af0*/  IMAD.SHL.U32 R30, R94, 0x10, RZ ;  /* 0x000000105e1e7824 */ /* 0x000fe200078e00ff */
[C---:B------:R-:W-:Y:S01]  /*1b00*/  IADD3 R4, R15.reuse, R22, RZ ;  /* 0x000000160f047210 */ /* 0x040fe20007ffe0ff */
[----:B------:R-:W-:Y:S01]  /*1b10*/  IMAD.IADD R29, R15, 0x1, R16 ;  /* 0x000000010f1d7824 */ /* 0x000fe200078e0210 */
[----:B------:R-:W-:Y:S01]  /*1b20*/  LEA R23, R3, R9, 0x1 ;  /* 0x0000000903177211 */ /* 0x000fe200078e08ff */
[----:B------:R-:W-:Y:S01]  /*1b30*/  IMAD R5, R108, c[0x0][0x1a0], RZ ;  /* 0x000068006c057a24 */ /* 0x000fe200078e02ff */
[----:B------:R-:W-:Y:S01]  /*1b40*/  LEA.HI R97, R105, 0x38, RZ, 0x1e ;  /* 0x0000003869617811 */ /* 0x000fe200078ff0ff */
[----:B------:R-:W-:Y:S01]  /*1b50*/  IMAD R7, R104, c[0x0][0x1a8], RZ ;  /* 0x00006a0068077a24 */ /* 0x000fe200078e02ff */
[----:B------:R-:W-:Y:S01]  /*1b60*/  SHF.L.U32 R33, R145, 0x1, RZ ;  /* 0x0000000191217819 */ /* 0x000fe200000006ff */
[----:B------:R-:W-:Y:S01]  /*1b70*/  IMAD R24, R3, 0x2, R23 ;  /* 0x0000000203187824 */ /* 0x000fe200078e0217 */
[----:B------:R-:W-:Y:S01]  /*1b80*/  ISETP.NE.U32.AND P6, PT, R106, RZ, PT ;  /* 0x000000ff6a00720c */ /* 0x000fe20003fc5070 */
[----:B------:R-:W-:Y:S01]  /*1b90*/  IMAD.IADD R16, R15, 0x1, R18 ;  /* 0x000000010f107824 */ /* 0x000fe200078e0212 */
[----:B------:R-:W-:Y:S01]  /*1ba0*/  SHF.L.U32 R37, R7, 0x1, RZ ;  /* 0x0000000107257819 */ /* 0x000fe200000006ff */
[----:B------:R-:W-:Y:S01]  /*1bb0*/  IMAD R25, R3, 0x2, R24 ;  /* 0x0000000203197824 */ /* 0x000fe200078e0218 */
[----:B------:R-:W-:Y:S01]  /*1bc0*/  MOV R168, 0x3f800000 ;  /* 0x3f80000000a87802 */ /* 0x000fe20000000f00 */
[----:B------:R-:W-:Y:S01]  /*1bd0*/  IMAD.IADD R16, R15, 0x1, R30 ;  /* 0x000000010f107824 */ /* 0x000fe200078e021e */
[----:B------:R-:W-:Y:S01]  /*1be0*/  CS2R R64, SRZ ;  /* 0x0000000000407805 */ /* 0x000fe2000001ff00 */
[----:B------:R-:W-:Y:S01]  /*1bf0*/  IMAD R26, R3, 0x2, R25 ;  /* 0x00000002031a7824 */ /* 0x000fe200078e0219 */
[----:B------:R-:W-:Y:S01]  /*1c00*/  CS2R R66, SRZ ;  /* 0x0000000000427805 */ /* 0x000fe2000001ff00 */
[----:B------:R-:W-:Y:S01]  /*1c10*/  IMAD.IADD R4, R15, 0x1, R32 ;  /* 0x000000010f047824 */ /* 0x000fe200078e0220 */
[----:B------:R-:W-:Y:S01]  /*1c20*/  LOP3.LUT R4, R17, 0x7c, RZ, 0xc0, !PT ;  /* 0x0000007c11047812 */ /* 0x000fe200078ec0ff */
[----:B------:R-:W-:Y:S01]  /*1c30*/  IMAD R27, R3, 0x2, R26 ;  /* 0x00000002031b7824 */ /* 0x000fe200078e021a */
[----:B------:R-:W-:Y:S01]  /*1c40*/  LOP3.LUT R17, R145, 0x7, RZ, 0xc0, !PT ;  /* 0x0000000791117812 */ /* 0x000fe200078ec0ff */
[----:B------:R-:W-:Y:S01]  /*1c50*/  IMAD.SHL.U32 R36, R5, 0x2, RZ ;  /* 0x0000000205247824 */ /* 0x000fe200078e00ff */
[----:B------:R-:W-:Y:S01]  /*1c60*/  LEA R16, R105, R4, 0x5 ;  /* 0x0000000469107211 */ /* 0x000fe200078e28ff */
[----:B------:R-:W-:Y:S01]  /*1c70*/  IMAD R28, R3, 0x2, R27 ;  /* 0x00000002031c7824 */ /* 0x000fe200078e021b */
[----:B------:R-:W-:Y:S01]  /*1c80*/  CS2R R60, SRZ ;  /* 0x00000000003c7805 */ /* 0x000fe2000001ff00 */
[----:B------:R-:W-:Y:S01]  /*1c90*/  IMAD.HI R5, R5, 0x2, RZ ;  /* 0x0000000205057827 */ /* 0x000fe200078e02ff */
[----:B------:R-:W-:Y:S01]  /*1ca0*/  IADD3 R36, P0, P1, R37, c[0x0][0x168], R36 ;  /* 0x00005a0025247a10 */ /* 0x000fe2000791e024 */
[----:B------:R-:W-:Y:S01]  /*1cb0*/  CS2R R62, SRZ ;  /* 0x00000000003e7805 */ /* 0x000fe2000001ff00 */
[----:B------:R-:W-:Y:S01]  /*1cc0*/  CS2R R56, SRZ ;  /* 0x0000000000387805 */ /* 0x000fe2000001ff00 */
[----:B------:R-:W-:Y:S01]  /*1cd0*/  IMAD R29, R3, 0x2, R28 ;  /* 0x00000002031d7824 */ /* 0x000fe200078e021c */
[----:B------:R-:W-:Y:S01]  /*1ce0*/  CS2R R58, SRZ ;  /* 0x00000000003a7805 */ /* 0x000fe2000001ff00 */
[----:B------:R-:W-:Y:S01]  /*1cf0*/  IMAD.HI R4, R7, 0x2, RZ ;  /* 0x0000000207047827 */ /* 0x000fe200078e02ff */
[----:B------:R-:W-:Y:S01]  /*1d00*/  CS2R R52, SRZ ;  /* 0x0000000000347805 */ /* 0x000fe2000001ff00 */
[----:B------:R-:W-:Y:S01]  /*1d10*/  CS2R R54, SRZ ;  /* 0x0000000000367805 */ /* 0x000fe2000001ff00 */
[----:B------:R-:W-:Y:S01]  /*1d20*/  CS2R R48, SRZ ;  /* 0x0000000000307805 */ /* 0x000fe2000001ff00 */
[----:B------:R-:W-:Y:S01]  /*1d30*/  IMAD R30, R3, 0x2, R29 ;  /* 0x00000002031e7824 */ /* 0x000fe200078e021d */
[----:B------:R-:W-:Y:S01]  /*1d40*/  IADD3.X R37, R4, c[0x0][0x16c], R5, P0, P1 ;  /* 0x00005b0004257a10 */ /* 0x000fe200007e2405 */
[----:B------:R-:W-:Y:S01]  /*1d50*/  IMAD.HI R11, R11, 0x2, RZ ;  /* 0x000000020b0b7827 */ /* 0x000fe200078e02ff */
[-C--:B------:R-:W-:Y:S01]  /*1d60*/  LEA R44, P0, R8, R2.reuse, 0x1 ;  /* 0x00000002082c7211 */ /* 0x080fe200078008ff */
[----:B------:R-:W-:Y:S01]  /*1d70*/  CS2R R50, SRZ ;  /* 0x0000000000327805 */ /* 0x000fe2000001ff00 */
[-C--:B------:R-:W-:Y:S01]  /*1d80*/  LEA R42, P1, R13, R2.reuse, 0x1 ;  /* 0x000000020d2a7211 */ /* 0x080fe200078208ff */
[C---:B------:R-:W-:Y:S01]  /*1d90*/  IMAD R31, R3.reuse, 0x2, R30 ;  /* 0x00000002031f7824 */ /* 0x040fe200078e021e */
[----:B------:R-:W-:Y:S01]  /*1da0*/  CS2R R46, SRZ ;  /* 0x00000000002e7805 */ /* 0x000fe2000001ff00 */
[----:B------:R-:W-:Y:S01]  /*1db0*/  IMAD.HI R6, R6, 0x2, RZ ;  /* 0x0000000206067827 */ /* 0x000fe200078e02ff */
[----:B------:R-:W-:Y:S01]  /*1dc0*/  CS2R R72, SRZ ;  /* 0x0000000000487805 */ /* 0x000fe2000001ff00 */
[----:B------:R-:W-:Y:S01]  /*1dd0*/  CS2R R74, SRZ ;  /* 0x00000000004a7805 */ /* 0x000fe2000001ff00 */
[----:B------:R-:W-:Y:S01]  /*1de0*/  CS2R R68, SRZ ;  /* 0x0000000000447805 */ /* 0x000fe2000001ff00 */
[----:B------:R-:W-:Y:S01]  /*1df0*/  IMAD R32, R3, 0x2, R31 ;  /* 0x0000000203207824 */ /* 0x000fe200078e021f */
[----:B------:R-:W-:Y:S01]  /*1e00*/  IADD3.X R38, R11, c[0x0][0x174], R6, P2, P3 ;  /* 0x00005d000b267a10 */ /* 0x000fe200017e6406 */
[----:B------:R-:W-:Y:S01]  /*1e10*/  IMAD.SHL.U32 R252, R96, 0x10, RZ ;  /* 0x0000001060fc7824 */ /* 0x000fe200078e00ff */
[----:B------:R-:W-:Y:S01]  /*1e20*/  LEA R40, P2, R14, R2, 0x1 ;  /* 0x000000020e287211 */ /* 0x000fe200078408ff */
[----:B------:R-:W-:Y:S01]  /*1e30*/  IMAD.SHL.U32 R34, R97, 0x10, RZ ;  /* 0x0000001061227824 */ /* 0x000fe200078e00ff */
[----:B------:R-:W-:Y:S01]  /*1e40*/  LEA.HI.X.SX32 R45, R8, R38, 0x1, P0 ;  /* 0x00000026082d7211 */ /* 0x000fe200000f0eff */
[----:B------:R-:W-:Y:S01]  /*1e50*/  IMAD R7, R3, 0x2, R32 ;  /* 0x0000000203077824 */ /* 0x000fe200078e0220 */
[C---:B------:R-:W-:Y:S01]  /*1e60*/  IADD3 R252, R15.reuse, R252, RZ ;  /* 0x000000fc0ffc7210 */ /* 0x040fe20007ffe0ff */
[----:B------:R-:W-:Y:S01]  /*1e70*/  IMAD.IADD R231, R15, 0x1, R34 ;  /* 0x000000010fe77824 */ /* 0x000fe200078e0222 */
[----:B------:R-:W-:Y:S01]  /*1e80*/  SHF.R.U32.HI R15, RZ, 0x1, R12 ;  /* 0x00000001ff0f7819 */ /* 0x000fe2000001160c */
[----:B------:R-:W-:Y:S01]  /*1e90*/  IMAD R4, R3, 0x2, R7 ;  /* 0x0000000203047824 */ /* 0x000fe200078e0207 */
[-C--:B------:R-:W-:Y:S01]  /*1ea0*/  LEA.HI.X.SX32 R43, R13, R38.reuse, 0x1, P1 ;  /* 0x000000260d2b7211 */ /* 0x080fe200008f0eff */
[----:B------:R-:W-:Y:S01]  /*1eb0*/  IMAD.SHL.U32 R35, R145, 0x80, RZ ;  /* 0x0000008091237824 */ /* 0x000fe200078e00ff */
[----:B------:R-:W-:Y:S01]  /*1ec0*/  LEA.HI.X.SX32 R41, R14, R38, 0x1, P2 ;  /* 0x000000260e297211 */ /* 0x000fe200010f0eff */
[----:B------:R-:W-:Y:S01]  /*1ed0*/  IMAD R5, R3, 0x2, R4 ;  /* 0x0000000203057824 */ /* 0x000fe200078e0204 */
[----:B------:R-:W-:Y:S01]  /*1ee0*/  LOP3.LUT R15, R16, R15, RZ, 0x3c, !PT ;  /* 0x0000000f100f7212 */ /* 0x000fe200078e3cff */
[----:B------:R-:W-:Y:S01]  /*1ef0*/  IMAD.SHL.U32 R16, R17, 0x10, RZ ;  /* 0x0000001011107824 */ /* 0x000fe200078e00ff */
[----:B------:R0:W-:Y:S01]  /*1f00*/  STL.64 [R1+0x328], R44 ;  /* 0x0003282c01007387 */ /* 0x0001e20000100a00 */
[----:B------:R-:W-:Y:S01]  /*1f10*/  SHF.L.U32 R11, R106, 0x1, RZ ;  /* 0x000000016a0b7819 */ /* 0x000fe200000006ff */
[----:B------:R-:W-:Y:S01]  /*1f20*/  IMAD R6, R3, 0x2, R5 ;  /* 0x0000000203067824 */ /* 0x000fe200078e0205 */
[----:B------:R-:W-:Y:S01]  /*1f30*/  CS2R R70, SRZ ;  /* 0x0000000000467805 */ /* 0x000fe2000001ff00 */
[----:B------:R1:W-:Y:S01]  /*1f40*/  STL.64 [R1+0x320], R42 ;  /* 0x0003202a01007387 */ /* 0x0003e20000100a00 */
[----:B------:R-:W-:Y:S01]  /*1f50*/  IMAD R18, R17, 0x80, R16 ;  /* 0x0000008011127824 */ /* 0x000fe200078e0210 */
[C---:B------:R-:W-:Y:S01]  /*1f60*/  LOP3.LUT R22, R16.reuse, 0x780, R35, 0xf8, !PT ;  /* 0x0000078010167812 */ /* 0x040fe200078ef823 */
[----:B------:R-:W-:Y:S01]  /*1f70*/  IMAD.MOV.U32 R178, RZ, RZ, 0x3f800000 ;  /* 0x3f800000ffb27424 */ /* 0x000fe200078e00ff */
[----:B------:R2:W-:Y:S01]  /*1f80*/  STL.64 [R1+0x318], R40 ;  /* 0x0003182801007387 */ /* 0x0005e20000100a00 */
[--C-:B------:R-:W-:Y:S01]  /*1f90*/  LOP3.LUT R34, R16, 0x30, R33.reuse, 0x78, !PT ;  /* 0x0000003010227812 */ /* 0x100fe200078e7821 */
[----:B------:R-:W-:Y:S01]  /*1fa0*/  IMAD.MOV.U32 R175, RZ, RZ, 0x3f800000 ;  /* 0x3f800000ffaf7424 */ /* 0x000fe200078e00ff */
[----:B------:R-:W-:Y:S01]  /*1fb0*/  LEA.HI R16, R12, R11, RZ, 0x1e ;  /* 0x0000000b0c107211 */ /* 0x000fe200078ff0ff */
[----:B------:R-:W-:Y:S01]  /*1fc0*/  IMAD R11, R3, 0x2, R6 ;  /* 0x00000002030b7824 */ /* 0x000fe200078e0206 */
[CC--:B0-----:R-:W-:Y:S01]  /*1fd0*/  LEA R44, P0, R19.reuse, R2.reuse, 0x1 ;  /* 0x00000002132c7211 */ /* 0x0c1fe200078008ff */
[----:B------:R-:W-:Y:S01]  /*1fe0*/  IMAD.MOV.U32 R172, RZ, RZ, 0x3f800000 ;  /* 0x3f800000ffac7424 */ /* 0x000fe200078e00ff */
[----:B------:R-:W-:Y:S01]  /*1ff0*/  LOP3.LUT R33, R18, 0x10, R33, 0x78, !PT ;  /* 0x0000001012217812 */ /* 0x000fe200078e7821 */
[----:B------:R-:W-:Y:S01]  /*2000*/  IMAD.MOV.U32 R166, RZ, RZ, 0x3f800000 ;  /* 0x3f800000ffa67424 */ /* 0x000fe200078e00ff */
[C---:B-1----:R-:W-:Y:S01]  /*2010*/  LEA R42, P1, R20.reuse, R2, 0x1 ;  /* 0x00000002142a7211 */ /* 0x042fe200078208ff */
[----:B------:R-:W-:Y:S01]  /*2020*/  CS2R R76, SRZ ;  /* 0x00000000004c7805 */ /* 0x000fe2000001ff00 */
[----:B------:R-:W-:Y:S01]  /*2030*/  LEA.HI.X.SX32 R45, R19, R38, 0x1, P0 ;  /* 0x00000026132d7211 */ /* 0x000fe200000f0eff */
[----:B------:R-:W-:Y:S01]  /*2040*/  CS2R R78, SRZ ;  /* 0x00000000004e7805 */ /* 0x000fe2000001ff00 */
[C---:B--2---:R-:W-:Y:S01]  /*2050*/  LEA R40, P2, R21.reuse, R2, 0x1 ;  /* 0x0000000215287211 */ /* 0x044fe200078408ff */
[----:B------:R-:W-:Y:S01]  /*2060*/  CS2R R80, SRZ ;  /* 0x0000000000507805 */ /* 0x000fe2000001ff00 */
[-C--:B------:R-:W-:Y:S01]  /*2070*/  LEA.HI.X.SX32 R43, R20, R38.reuse, 0x1, P1 ;  /* 0x00000026142b7211 */ /* 0x080fe200008f0eff */
[----:B------:R0:W-:Y:S01]  /*2080*/  STL.64 [R1+0x310], R44 ;  /* 0x0003102c01007387 */ /* 0x0001e20000100a00 */
[----:B------:R-:W-:Y:S01]  /*2090*/  LEA.HI.X.SX32 R41, R21, R38, 0x1, P2 ;  /* 0x0000002615297211 */ /* 0x000fe200010f0eff */
[----:B------:R-:W-:Y:S01]  /*20a0*/  CS2R R82, SRZ ;  /* 0x0000000000527805 */ /* 0x000fe2000001ff00 */
[----:B------:R-:W-:Y:S01]  /*20b0*/  LOP3.LUT R18, R145, 0x10, RZ, 0xc0, !PT ;  /* 0x0000001091127812 */ /* 0x000fe200078ec0ff */
[----:B------:R1:W-:Y:S01]  /*20c0*/  STL.64 [R1+0x308], R42 ;  /* 0x0003082a01007387 */ /* 0x0003e20000100a00 */
[----:B------:R-:W-:Y:S01]  /*20d0*/  LEA R35, R17, R12, 0x2 ;  /* 0x0000000c11237211 */ /* 0x000fe200078e10ff */
[----:B------:R-:W-:Y:S01]  /*20e0*/  IMAD R12, R3, 0x2, R11 ;  /* 0x00000002030c7824 */ /* 0x000fe200078e020b */
[----:B------:R-:W-:Y:S01]  /*20f0*/  LOP3.LUT R22, R22, 0x10, R145, 0x78, !PT ;  /* 0x0000001016167812 */ /* 0x000fe200078e7891 */
[----:B------:R2:W-:Y:S01]  /*2100*/  STL.64 [R1+0x300], R40 ;  /* 0x0003002801007387 */ /* 0x0005e20000100a00 */
[----:B------:R-:W-:Y:S01]  /*2110*/  IMAD R17, R17, 0x80, R107 ;  /* 0x0000008011117824 */ /* 0x000fe200078e026b */
[----:B------:R-:W-:Y:S01]  /*2120*/  CS2R R84, SRZ ;  /* 0x0000000000547805 */ /* 0x000fe2000001ff00 */
[----:B------:R-:W-:Y:S01]  /*2130*/  IMAD R18, R18, 0x40, R33 ;  /* 0x0000004012127824 */ /* 0x000fe200078e0221 */
[-C--:B0-----:R-:W-:Y:S01]  /*2140*/  LEA R44, P0, R9, R2.reuse, 0x1 ;  /* 0x00000002092c7211 */ /* 0x081fe200078008ff */
[----:B------:R-:W-:Y:S01]  /*2150*/  IMAD R33, R3, 0x2, R12 ;  /* 0x0000000203217824 */ /* 0x000fe200078e020c */
[----:B------:R-:W-:Y:S01]  /*2160*/  IADD3 R17, R34, R17, RZ ;  /* 0x0000001122117210 */ /* 0x000fe20007ffe0ff */
[----:B------:R-:W-:Y:S01]  /*2170*/  IMAD.U32 R16, R35, 0x40, R34 ;  /* 0x0000004023107824 */ /* 0x000fe200078e0022 */
[----:B-1----:R-:W-:Y:S01]  /*2180*/  LEA R42, P1, R23, R2, 0x1 ;  /* 0x00000002172a7211 */ /* 0x002fe200078208ff */
[----:B------:R-:W-:Y:S01]  /*2190*/  IMAD R34, R3, 0x2, R33 ;  /* 0x0000000203227824 */ /* 0x000fe200078e0221 */
        /* <DEDUP_REMOVED lines=8> */
[----:B------:R-:W-:Y:S01]  /*2220*/  LEA R8, R3, R34, 0x1 ;  /* 0x0000002203087211 */ /* 0x000fe200078e08ff */
[----:B------:R1:W-:Y:S01]  /*2230*/  STL.64 [R1+0x2f0], R42 ;  /* 0x0002f02a01007387 */ /* 0x0003e20000100a00 */
[----:B------:R-:W-:-:S02]  /*2240*/  UMOV UR4, URZ ;  /* 0x0000003f00047c82 */ /* 0x000fc40008000000 */
[----:B------:R-:W-:Y:S01]  /*2250*/  UMOV UR5, URZ ;  /* 0x0000003f00057c82 */ /* 0x000fe20008000000 */
[----:B------:R2:W-:Y:S01]  /*2260*/  STL.64 [R1+0x2e8], R40 ;  /* 0x0002e82801007387 */ /* 0x0005e20000100a00 */
[----:B------:R-:W-:Y:S01]  /*2270*/  IMAD R13, R3, 0x2, R8 ;  /* 0x00000002030d7824 */ /* 0x000fe200078e0208 */
[----:B0-----:R-:W-:-:S03]  /*2280*/  LEA R44, P0, R25, R2, 0x1 ;  /* 0x00000002192c7211 */ /* 0x001fc600078008ff */
[----:B------:R-:W-:Y:S01]  /*2290*/  IMAD R14, R3, 0x2, R13 ;  /* 0x00000002030e7824 */ /* 0x000fe200078e020d */
[----:B-1----:R-:W-:-:S03]  /*22a0*/  LEA R42, P1, R26, R2, 0x1 ;  /* 0x000000021a2a7211 */ /* 0x002fc600078208ff */
[----:B------:R-:W-:Y:S01]  /*22b0*/  IMAD R19, R3, 0x2, R14 ;  /* 0x0000000203137824 */ /* 0x000fe200078e020e */
[----:B------:R-:W-:Y:S02]  /*22c0*/  LEA.HI.X.SX32 R45, R25, R38, 0x1, P0 ;  /* 0x00000026192d7211 */ /* 0x000fe400000f0eff */
[C---:B--2---:R-:W-:Y:S02]  /*22d0*/  LEA R40, P2, R27.reuse, R2, 0x1 ;  /* 0x000000021b287211 */ /* 0x044fe400078408ff */
[-C--:B------:R-:W-:Y:S01]  /*22e0*/  LEA.HI.X.SX32 R43, R26, R38.reuse, 0x1, P1 ;  /* 0x000000261a2b7211 */ /* 0x080fe200008f0eff */
[----:B------:R0:W-:Y:S01]  /*22f0*/  STL.64 [R1+0x2e0], R44 ;  /* 0x0002e02c01007387 */ /* 0x0001e20000100a00 */
[----:B------:R-:W-:Y:S02]  /*2300*/  LEA.HI.X.SX32 R41, R27, R38, 0x1, P2 ;  /* 0x000000261b297211 */ /* 0x000fe400010f0eff */
[----:B------:R-:W-:Y:S01]  /*2310*/  LEA R24, P2, R30, R2, 0x1 ;  /* 0x000000021e187211 */ /* 0x000fe200078408ff */
[----:B------:R1:W-:Y:S01]  /*2320*/  STL.64 [R1+0x2d8], R42 ;  /* 0x0002d82a01007387 */ /* 0x0003e20000100a00 */
[----:B------:R-:W-:-:S02]  /*2330*/  LEA R9, R3, R19, 0x1 ;  /* 0x0000001303097211 */ /* 0x000fc400078e08ff */
[----:B------:R-:W-:Y:S01]  /*2340*/  LEA.HI.X.SX32 R25, R30, R38, 0x1, P2 ;  /* 0x000000261e197211 */ /* 0x000fe200010f0eff */
[----:B------:R2:W-:Y:S01]  /*2350*/  STL.64 [R1+0x2d0], R40 ;  /* 0x0002d02801007387 */ /* 0x0005e20000100a00 */
[----:B------:R-:W-:Y:S01]  /*2360*/  LEA R26, P2, R7, R2, 0x1 ;  /* 0x00000002071a7211 */ /* 0x000fe200078408ff */
[----:B------:R-:W-:Y:S02]  /*2370*/  IMAD R20, R3, 0x2, R9 ;  /* 0x0000000203147824 */ /* 0x000fe400078e0209 */
[----:B------:R3:W-:Y:S01]  /*2380*/  STL.64 [R1+0x2b8], R24 ;  /* 0x0002b81801007387 */ /* 0x0007e20000100a00 */
[----:B------:R-:W-:Y:S01]  /*2390*/  LEA.HI.X.SX32 R27, R7, R38, 0x1, P2 ;  /* 0x00000026071b7211 */ /* 0x000fe200010f0eff */
[C---:B------:R-:W-:Y:S01]  /*23a0*/  IMAD R21, R3.reuse, 0x2, R20 ;  /* 0x0000000203157824 */ /* 0x040fe200078e0214 */
[----:B0-----:R-:W-:Y:S01]  /*23b0*/  CS2R R44, SRZ ;  /* 0x00000000002c7805 */ /* 0x001fe2000001ff00 */
[-C--:B-1----:R-:W-:Y:S02]  /*23c0*/  LEA R42, P0, R28, R2.reuse, 0x1 ;  /* 0x000000021c2a7211 */ /* 0x082fe400078008ff */
[----:B------:R-:W-:Y:S01]  /*23d0*/  IMAD R23, R3, 0x2, R21 ;  /* 0x0000000203177824 */ /* 0x000fe200078e0215 */
[----:B--2---:R-:W-:-:S02]  /*23e0*/  LEA R40, P1, R29, R2, 0x1 ;  /* 0x000000021d287211 */ /* 0x004fc400078208ff */
[-C--:B------:R-:W-:Y:S02]  /*23f0*/  LEA.HI.X.SX32 R43, R28, R38.reuse, 0x1, P0 ;  /* 0x000000261c2b7211 */ /* 0x080fe400000f0eff */
[----:B------:R-:W-:Y:S02]  /*2400*/  LEA.HI.X.SX32 R41, R29, R38, 0x1, P1 ;  /* 0x000000261d297211 */ /* 0x000fe400008f0eff */
[C---:B------:R-:W-:Y:S01]  /*2410*/  LEA R28, P1, R32.reuse, R2, 0x1 ;  /* 0x00000002201c7211 */ /* 0x040fe200078208ff */
[----:B------:R0:W-:Y:S01]  /*2420*/  STL.64 [R1+0x2c8], R42 ;  /* 0x0002c82a01007387 */ /* 0x0001e20000100a00 */
[----:B---3--:R-:W-:Y:S02]  /*2430*/  LEA R24, R3, R23, 0x1 ;  /* 0x0000001703187211 */ /* 0x008fe400078e08ff */
[----:B------:R-:W-:Y:S01]  /*2440*/  LEA.HI.X.SX32 R29, R32, R38, 0x1, P1 ;  /* 0x00000026201d7211 */ /* 0x000fe200008f0eff */
[----:B------:R1:W-:Y:S01]  /*2450*/  STL.64 [R1+0x2c0], R40 ;  /* 0x0002c02801007387 */ /* 0x0003e20000100a00 */
[----:B------:R-:W-:Y:S01]  /*2460*/  LEA R30, P1, R5, R2, 0x1 ;  /* 0x00000002051e7211 */ /* 0x000fe200078208ff */
[----:B------:R-:W-:-:S04]  /*2470*/  IMAD R25, R3, 0x2, R24 ;  /* 0x0000000203197824 */ /* 0x000fc800078e0218 */
[----:B------:R-:W-:Y:S01]  /*2480*/  IMAD R7, R3, 0x2, R25 ;  /* 0x0000000203077824 */ /* 0x000fe200078e0219 */
[----:B0-----:R-:W-:Y:S01]  /*2490*/  CS2R R42, SRZ ;  /* 0x00000000002a7805 */ /* 0x001fe2000001ff00 */
[----:B-1----:R-:W-:-:S04]  /*24a0*/  LEA R40, P0, R31, R2, 0x1 ;  /* 0x000000021f287211 */ /* 0x002fc800078008ff */
[-C--:B------:R-:W-:Y:S02]  /*24b0*/  LEA.HI.X.SX32 R41, R31, R38.reuse, 0x1, P0 ;  /* 0x000000261f297211 */ /* 0x080fe400000f0eff */
[----:B------:R-:W-:-:S03]  /*24c0*/  LEA.HI.X.SX32 R31, R5, R38, 0x1, P1 ;  /* 0x00000026051f7211 */ /* 0x000fc600008f0eff */
[----:B------:R0:W-:Y:S04]  /*24d0*/  STL.64 [R1+0x2b0], R40 ;  /* 0x0002b02801007387 */ /* 0x0001e80000100a00 */
[----:B------:R1:W-:Y:S04]  /*24e0*/  STL.64 [R1+0x2a8], R28 ;  /* 0x0002a81c01007387 */ /* 0x0003e80000100a00 */
[----:B------:R2:W-:Y:S01]  /*24f0*/  STL.64 [R1+0x2a0], R26 ;  /* 0x0002a01a01007387 */ /* 0x0005e20000100a00 */
[-C--:B0-----:R-:W-:Y:S02]  /*2500*/  LEA R40, P0, R4, R2.reuse, 0x1 ;  /* 0x0000000204287211 */ /* 0x081fe400078008ff */
[----:B-1----:R-:W-:-:S02]  /*2510*/  LEA R28, P2, R6, R2, 0x1 ;  /* 0x00000002061c7211 */ /* 0x002fc400078408ff */
[-C--:B------:R-:W-:Y:S02]  /*2520*/  LEA.HI.X.SX32 R41, R4, R38.reuse, 0x1, P0 ;  /* 0x0000002604297211 */ /* 0x080fe400000f0eff */
[----:B------:R-:W-:Y:S01]  /*2530*/  LEA.HI.X.SX32 R29, R6, R38, 0x1, P2 ;  /* 0x00000026061d7211 */ /* 0x000fe200010f0eff */
[C---:B--2---:R-:W-:Y:S02]  /*2540*/  IMAD R26, R3.reuse, 0x2, R7 ;  /* 0x00000002031a7824 */ /* 0x044fe400078e0207 */
[----:B------:R0:W-:Y:S03]  /*2550*/  STL.64 [R1+0x298], R40 ;  /* 0x0002982801007387 */ /* 0x0001e60000100a00 */
[C---:B------:R-:W-:Y:S01]  /*2560*/  LEA R4, R3.reuse, R26, 0x1 ;  /* 0x0000001a03047211 */ /* 0x040fe200078e08ff */
[----:B------:R1:W-:Y:S04]  /*2570*/  STL.64 [R1+0x290], R30 ;  /* 0x0002901e01007387 */ /* 0x0003e80000100a00 */
[----:B------:R2:W-:Y:S01]  /*2580*/  STL.64 [R1+0x288], R28 ;  /* 0x0002881c01007387 */ /* 0x0005e20000100a00 */
[----:B------:R-:W-:Y:S01]  /*2590*/  IMAD R5, R3, 0x2, R4 ;  /* 0x0000000203057824 */ /* 0x000fe200078e0204 */
[----:B0-----:R-:W-:-:S03]  /*25a0*/  LEA R40, P0, R11, R2, 0x1 ;  /* 0x000000020b287211 */ /* 0x001fc600078008ff */
[----:B------:R-:W-:Y:S01]  /*25b0*/  IMAD R6, R3, 0x2, R5 ;  /* 0x0000000203067824 */ /* 0x000fe200078e0205 */
[C---:B-1----:R-:W-:Y:S02]  /*25c0*/  LEA R30, P1, R12.reuse, R2, 0x1 ;  /* 0x000000020c1e7211 */ /* 0x042fe400078208ff */
[----:B------:R-:W-:Y:S01]  /*25d0*/  LEA.HI.X.SX32 R41, R11, R38, 0x1, P0 ;  /* 0x000000260b297211 */ /* 0x000fe200000f0eff */
[----:B------:R-:W-:Y:S01]  /*25e0*/  IMAD R11, R3, 0x2, R6 ;  /* 0x00000002030b7824 */ /* 0x000fe200078e0206 */
[C---:B--2---:R-:W-:Y:S02]  /*25f0*/  LEA R28, P2, R33.reuse, R2, 0x1 ;  /* 0x00000002211c7211 */ /* 0x044fe400078408ff */
[-C--:B------:R-:W-:Y:S01]  /*2600*/  LEA.HI.X.SX32 R31, R12, R38.reuse, 0x1, P1 ;  /* 0x000000260c1f7211 */ /* 0x080fe200008f0eff */
[----:B------:R0:W-:Y:S01]  /*2610*/  STL.64 [R1+0x280], R40 ;  /* 0x0002802801007387 */ /* 0x0001e20000100a00 */
[----:B------:R-:W-:-:S03]  /*2620*/  LEA.HI.X.SX32 R29, R33, R38, 0x1, P2 ;  /* 0x00000026211d7211 */ /* 0x000fc600010f0eff */
[----:B------:R1:W-:Y:S04]  /*2630*/  STL.64 [R1+0x278], R30 ;  /* 0x0002781e01007387 */ /* 0x0003e80000100a00 */
[----:B------:R2:W-:Y:S01]  /*2640*/  STL.64 [R1+0x270], R28 ;  /* 0x0002701c01007387 */ /* 0x0005e20000100a00 */
[-C--:B0-----:R-:W-:Y:S02]  /*2650*/  LEA R40, P0, R34, R2.reuse, 0x1 ;  /* 0x0000000222287211 */ /* 0x081fe400078008ff */
[----:B-1----:R-:W-:Y:S02]  /*2660*/  LEA R30, P1, R8, R2, 0x1 ;  /* 0x00000002081e7211 */ /* 0x002fe400078208ff */
[----:B------:R-:W-:Y:S02]  /*2670*/  LEA.HI.X.SX32 R41, R34, R38, 0x1, P0 ;  /* 0x0000002622297211 */ /* 0x000fe400000f0eff */
[----:B--2---:R-:W-:-:S02]  /*2680*/  LEA R28, P2, R13, R2, 0x1 ;  /* 0x000000020d1c7211 */ /* 0x004fc400078408ff */
[-C--:B------:R-:W-:Y:S01]  /*2690*/  LEA.HI.X.SX32 R31, R8, R38.reuse, 0x1, P1 ;  /* 0x00000026081f7211 */ /* 0x080fe200008f0eff */
[----:B------:R0:W-:Y:S01]  /*26a0*/  STL.64 [R1+0x268], R40 ;  /* 0x0002682801007387 */ /* 0x0001e20000100a00 */
[----:B------:R-:W-:Y:S02]  /*26b0*/  LEA.HI.X.SX32 R29, R13, R38, 0x1, P2 ;  /* 0x000000260d1d7211 */ /* 0x000fe400010f0eff */
[C---:B------:R-:W-:Y:S01]  /*26c0*/  LEA R32, P0, R14.reuse, R2, 0x1 ;  /* 0x000000020e207211 */ /* 0x040fe200078008ff */
[----:B------:R1:W-:Y:S01]  /*26d0*/  STL.64 [R1+0x260], R30 ;  /* 0x0002601e01007387 */ /* 0x0003e20000100a00 */
[C---:B------:R-:W-:Y:S02]  /*26e0*/  LEA R8, R3.reuse, R11, 0x1 ;  /* 0x0000000b03087211 */ /* 0x040fe400078e08ff */
[----:B------:R-:W-:Y:S01]  /*26f0*/  LEA.HI.X.SX32 R33, R14, R38, 0x1, P0 ;  /* 0x000000260e217211 */ /* 0x000fe200000f0eff */
[----:B------:R2:W-:Y:S02]  /*2700*/  STL.64 [R1+0x258], R28 ;  /* 0x0002581c01007387 */ /* 0x0005e40000100a00 */
[----:B------:R-:W-:-:S02]  /*2710*/  IMAD R12, R3, 0x2, R8 ;  /* 0x00000002030c7824 */ /* 0x000fc400078e0208 */
[----:B------:R3:W-:Y:S01]  /*2720*/  STL.64 [R1+0x250], R32 ;  /* 0x0002502001007387 */ /* 0x0007e20000100a00 */
[----:B0-----:R-:W-:Y:S01]  /*2730*/  CS2R R40, SRZ ;  /* 0x0000000000287805 */ /* 0x001fe2000001ff00 */
[-C--:B-1----:R-:W-:Y:S02]  /*2740*/  LEA R30, P1, R19, R2.reuse, 0x1 ;  /* 0x00000002131e7211 */ /* 0x082fe400078208ff */
[----:B--2---:R-:W-:Y:S02]  /*2750*/  LEA R28, P2, R9, R2, 0x1 ;  /* 0x00000002091c7211 */ /* 0x004fe400078408ff */
[-C--:B------:R-:W-:Y:S02]  /*2760*/  LEA.HI.X.SX32 R31, R19, R38.reuse, 0x1, P1 ;  /* 0x00000026131f7211 */ /* 0x080fe400008f0eff */
[----:B------:R-:W-:Y:S01]  /*2770*/  LEA.HI.X.SX32 R29, R9, R38, 0x1, P2 ;  /* 0x00000026091d7211 */ /* 0x000fe200010f0eff */
[C---:B------:R-:W-:Y:S01]  /*2780*/  IMAD R9, R3.reuse, 0x2, R12 ;  /* 0x0000000203097824 */ /* 0x040fe200078e020c */
[C---:B---3--:R-:W-:Y:S01]  /*2790*/  LEA R32, P0, R20.reuse, R2, 0x1 ;  /* 0x0000000214207211 */ /* 0x048fe200078008ff */
[----:B------:R0:W-:Y:S02]  /*27a0*/  STL.64 [R1+0x248], R30 ;  /* 0x0002481e01007387 */ /* 0x0001e40000100a00 */
[C---:B------:R-:W-:Y:S01]  /*27b0*/  IMAD R13, R3.reuse, 0x2, R9 ;  /* 0x00000002030d7824 */ /* 0x040fe200078e0209 */
[----:B------:R-:W-:Y:S01]  /*27c0*/  LEA.HI.X.SX32 R33, R20, R38, 0x1, P0 ;  /* 0x0000002614217211 */ /* 0x000fe200000f0eff */
[----:B------:R1:W-:Y:S03]  /*27d0*/  STL.64 [R1+0x240], R28 ;  /* 0x0002401c01007387 */ /* 0x0003e60000100a00 */
[----:B------:R-:W-:Y:S01]  /*27e0*/  LEA R14, R3, R13, 0x1 ;  /* 0x0000000d030e7211 */ /* 0x000fe200078e08ff */
[----:B------:R-:W-:Y:S01]  /*27f0*/  STL.64 [R1+0x238], R32 ;  /* 0x0002382001007387 */ /* 0x000fe20000100a00 */
[----:B0-----:R-:W-:-:S03]  /*2800*/  LEA R30, P1, R21, R2, 0x1 ;  /* 0x00000002151e7211 */ /* 0x001fc600078208ff */
[----:B------:R-:W-:Y:S01]  /*2810*/  IMAD R19, R3, 0x2, R14 ;  /* 0x0000000203137824 */ /* 0x000fe200078e020e */
[----:B-1----:R-:W-:Y:S02]  /*2820*/  LEA R28, P2, R23, R2, 0x1 ;  /* 0x00000002171c7211 */ /* 0x002fe400078408ff */
[-C--:B------:R-:W-:Y:S02]  /*2830*/  LEA.HI.X.SX32 R31, R21, R38.reuse, 0x1, P1 ;  /* 0x00000026151f7211 */ /* 0x080fe400008f0eff */
[----:B------:R-:W-:Y:S01]  /*2840*/  LEA.HI.X.SX32 R29, R23, R38, 0x1, P2 ;  /* 0x00000026171d7211 */ /* 0x000fe200010f0eff */
[----:B------:R-:W-:Y:S01]  /*2850*/  IMAD.MOV.U32 R23, RZ, RZ, -0x800000 ;  /* 0xff800000ff177424 */ /* 0x000fe200078e00ff */
[C---:B------:R-:W-:Y:S01]  /*2860*/  LEA R20, P2, R7.reuse, R2, 0x1 ;  /* 0x0000000207147211 */ /* 0x040fe200078408ff */
[----:B------:R0:W-:Y:S03]  /*2870*/  STL.64 [R1+0x230], R30 ;  /* 0x0002301e01007387 */ /* 0x0001e60000100a00 */
[----:B------:R-:W-:Y:S01]  /*2880*/  LEA.HI.X.SX32 R21, R7, R38, 0x1, P2 ;  /* 0x0000002607157211 */ /* 0x000fe200010f0eff */
[----:B------:R1:W-:Y:S01]  /*2890*/  STL.64 [R1+0x228], R28 ;  /* 0x0002281c01007387 */ /* 0x0003e20000100a00 */
[----:B------:R-:W-:Y:S01]  /*28a0*/  IMAD R7, R3, 0x2, R19 ;  /* 0x0000000203077824 */ /* 0x000fe200078e0213 */
[----:B0-----:R-:W-:-:S02]  /*28b0*/  LEA R30, P0, R24, R2, 0x1 ;  /* 0x00000002181e7211 */ /* 0x001fc400078008ff */
[C---:B-1----:R-:W-:Y:S02]  /*28c0*/  LEA R28, P1, R25.reuse, R2, 0x1 ;  /* 0x00000002191c7211 */ /* 0x042fe400078208ff */
[-C--:B------:R-:W-:Y:S02]  /*28d0*/  LEA.HI.X.SX32 R31, R24, R38.reuse, 0x1, P0 ;  /* 0x00000026181f7211 */ /* 0x080fe400000f0eff */
[----:B------:R-:W-:Y:S02]  /*28e0*/  LEA.HI.X.SX32 R29, R25, R38, 0x1, P1 ;  /* 0x00000026191d7211 */ /* 0x000fe400008f0eff */
[C---:B------:R-:W-:Y:S01]  /*28f0*/  LEA R24, P2, R5.reuse, R2, 0x1 ;  /* 0x0000000205187211 */ /* 0x040fe200078408ff */
[----:B------:R0:W-:Y:S03]  /*2900*/  STL.64 [R1+0x220], R30 ;  /* 0x0002201e01007387 */ /* 0x0001e60000100a00 */
[----:B------:R-:W-:Y:S01]  /*2910*/  LEA.HI.X.SX32 R25, R5, R38, 0x1, P2 ;  /* 0x0000002605197211 */ /* 0x000fe200010f0eff */
[----:B------:R1:W-:Y:S04]  /*2920*/  STL.64 [R1+0x218], R28 ;  /* 0x0002181c01007387 */ /* 0x0003e80000100a00 */
[----:B------:R2:W-:Y:S01]  /*2930*/  STL.64 [R1+0x210], R20 ;  /* 0x0002101401007387 */ /* 0x0005e20000100a00 */
[----:B0-----:R-:W-:-:S02]  /*2940*/  LEA R30, P0, R26, R2, 0x1 ;  /* 0x000000021a1e7211 */ /* 0x001fc400078008ff */
[----:B-1----:R-:W-:Y:S02]  /*2950*/  LEA R28, P1, R4, R2, 0x1 ;  /* 0x00000002041c7211 */ /* 0x002fe400078208ff */
[-C--:B------:R-:W-:Y:S02]  /*2960*/  LEA.HI.X.SX32 R31, R26, R38.reuse, 0x1, P0 ;  /* 0x000000261a1f7211 */ /* 0x080fe400000f0eff */
[----:B------:R-:W-:Y:S01]  /*2970*/  LEA.HI.X.SX32 R29, R4, R38, 0x1, P1 ;  /* 0x00000026041d7211 */ /* 0x000fe200008f0eff */
[----:B--2---:R-:W-:Y:S01]  /*2980*/  IMAD R20, R3, 0x2, R7 ;  /* 0x0000000203147824 */ /* 0x004fe200078e0207 */
[C---:B------:R-:W-:Y:S01]  /*2990*/  LEA R26, P1, R11.reuse, R2, 0x1 ;  /* 0x000000020b1a7211 */ /* 0x040fe200078208ff */
[----:B------:R0:W-:Y:S03]  /*29a0*/  STL.64 [R1+0x208], R30 ;  /* 0x0002081e01007387 */ /* 0x0001e60000100a00 */
[----:B------:R-:W-:Y:S01]  /*29b0*/  LEA.HI.X.SX32 R27, R11, R38, 0x1, P1 ;  /* 0x000000260b1b7211 */ /* 0x000fe200008f0eff */
[----:B------:R1:W-:Y:S01]  /*29c0*/  STL.64 [R1+0x200], R28 ;  /* 0x0002001c01007387 */ /* 0x0003e20000100a00 */
[----:B------:R-:W-:-:S03]  /*29d0*/  LEA R4, R3, R20, 0x1 ;  /* 0x0000001403047211 */ /* 0x000fc600078e08ff */
[----:B------:R2:W-:Y:S02]  /*29e0*/  STL.64 [R1+0x1f8], R24 ;  /* 0x0001f81801007387 */ /* 0x0005e40000100a00 */
[C---:B------:R-:W-:Y:S02]  /*29f0*/  IMAD R5, R3.reuse, 0x2, R4 ;  /* 0x0000000203057824 */ /* 0x040fe400078e0204 */
[----:B0-----:R-:W-:Y:S02]  /*2a00*/  IMAD.MOV.U32 R30, RZ, RZ, -0x800000 ;  /* 0xff800000ff1e7424 */ /* 0x001fe400078e00ff */
[----:B------:R-:W-:Y:S01]  /*2a10*/  IMAD.MOV.U32 R31, RZ, RZ, -0x800000 ;  /* 0xff800000ff1f7424 */ /* 0x000fe200078e00ff */
[-C--:B-1----:R-:W-:Y:S02]  /*2a20*/  LEA R28, P0, R6, R2.reuse, 0x1 ;  /* 0x00000002061c7211 */ /* 0x082fe400078008ff */
[----:B--2---:R-:W-:Y:S02]  /*2a30*/  LEA R24, P2, R8, R2, 0x1 ;  /* 0x0000000208187211 */ /* 0x004fe400078408ff */
[-C--:B------:R-:W-:Y:S01]  /*2a40*/  LEA.HI.X.SX32 R29, R6, R38.reuse, 0x1, P0 ;  /* 0x00000026061d7211 */ /* 0x080fe200000f0eff */
[----:B------:R-:W-:Y:S01]  /*2a50*/  IMAD R6, R3, 0x2, R5 ;  /* 0x0000000203067824 */ /* 0x000fe200078e0205 */
[----:B------:R-:W-:-:S03]  /*2a60*/  LEA.HI.X.SX32 R25, R8, R38, 0x1, P2 ;  /* 0x0000002608197211 */ /* 0x000fc600010f0eff */
[----:B------:R0:W-:Y:S01]  /*2a70*/  STL.64 [R1+0x1f0], R28 ;  /* 0x0001f01c01007387 */ /* 0x0001e20000100a00 */
[----:B------:R-:W-:-:S03]  /*2a80*/  IMAD R8, R3, 0x2, R6 ;  /* 0x0000000203087824 */ /* 0x000fc600078e0206 */
[----:B------:R1:W-:Y:S04]  /*2a90*/  STL.64 [R1+0x1e8], R26 ;  /* 0x0001e81a01007387 */ /* 0x0003e80000100a00 */
[----:B------:R2:W-:Y:S01]  /*2aa0*/  STL.64 [R1+0x1e0], R24 ;  /* 0x0001e01801007387 */ /* 0x0005e20000100a00 */
[CC--:B0-----:R-:W-:Y:S02]  /*2ab0*/  LEA R28, P0, R12.reuse, R2.reuse, 0x1 ;  /* 0x000000020c1c7211 */ /* 0x0c1fe400078008ff */
[----:B-1----:R-:W-:Y:S02]  /*2ac0*/  LEA R26, P1, R9, R2, 0x1 ;  /* 0x00000002091a7211 */ /* 0x002fe400078208ff */
[----:B------:R-:W-:Y:S02]  /*2ad0*/  LEA.HI.X.SX32 R29, R12, R38, 0x1, P0 ;  /* 0x000000260c1d7211 */ /* 0x000fe400000f0eff */
[----:B--2---:R-:W-:-:S02]  /*2ae0*/  LEA R24, P2, R13, R2, 0x1 ;  /* 0x000000020d187211 */ /* 0x004fc400078408ff */
[-C--:B------:R-:W-:Y:S01]  /*2af0*/  LEA.HI.X.SX32 R27, R9, R38.reuse, 0x1, P1 ;  /* 0x00000026091b7211 */ /* 0x080fe200008f0eff */
[----:B------:R0:W-:Y:S01]  /*2b00*/  STL.64 [R1+0x1d8], R28 ;  /* 0x0001d81c01007387 */ /* 0x0001e20000100a00 */
[----:B------:R-:W-:Y:S02]  /*2b10*/  LEA.HI.X.SX32 R25, R13, R38, 0x1, P2 ;  /* 0x000000260d197211 */ /* 0x000fe400010f0eff */
[C---:B------:R-:W-:Y:S01]  /*2b20*/  LEA R9, R3.reuse, R8, 0x1 ;  /* 0x0000000803097211 */ /* 0x040fe200078e08ff */
[----:B------:R1:W-:Y:S04]  /*2b30*/  STL.64 [R1+0x1d0], R26 ;  /* 0x0001d01a01007387 */ /* 0x0003e80000100a00 */
[----:B------:R2:W-:Y:S01]  /*2b40*/  STL.64 [R1+0x1c8], R24 ;  /* 0x0001c81801007387 */ /* 0x0005e20000100a00 */
[----:B------:R-:W-:Y:S01]  /*2b50*/  IMAD R11, R3, 0x2, R9 ;  /* 0x00000002030b7824 */ /* 0x000fe200078e0209 */
[----:B0-----:R-:W-:-:S02]  /*2b60*/  LEA R28, P0, R14, R2, 0x1 ;  /* 0x000000020e1c7211 */ /* 0x001fc400078008ff */
[----:B-1----:R-:W-:Y:S02]  /*2b70*/  LEA R26, P1, R19, R2, 0x1 ;  /* 0x00000002131a7211 */ /* 0x002fe400078208ff */
[----:B------:R-:W-:Y:S02]  /*2b80*/  LEA.HI.X.SX32 R29, R14, R38, 0x1, P0 ;  /* 0x000000260e1d7211 */ /* 0x000fe400000f0eff */
[----:B--2---:R-:W-:Y:S02]  /*2b90*/  LEA R24, P2, R7, R2, 0x1 ;  /* 0x0000000207187211 */ /* 0x004fe400078408ff */
[-C--:B------:R-:W-:Y:S01]  /*2ba0*/  LEA.HI.X.SX32 R27, R19, R38.reuse, 0x1, P1 ;  /* 0x00000026131b7211 */ /* 0x080fe200008f0eff */
[----:B------:R0:W-:Y:S01]  /*2bb0*/  STL.64 [R1+0x1c0], R28 ;  /* 0x0001c01c01007387 */ /* 0x0001e20000100a00 */
[----:B------:R-:W-:Y:S01]  /*2bc0*/  LEA.HI.X.SX32 R25, R7, R38, 0x1, P2 ;  /* 0x0000002607197211 */ /* 0x000fe200010f0eff */
[C---:B------:R-:W-:Y:S01]  /*2bd0*/  IMAD R7, R3.reuse, 0x2, R11 ;  /* 0x0000000203077824 */ /* 0x040fe200078e020b */
[----:B------:R-:W-:Y:S01]  /*2be0*/  SHF.L.U32 R19, R104, 0x1, RZ ;  /* 0x0000000168137819 */ /* 0x000fe200000006ff */
[----:B------:R1:W-:Y:S01]  /*2bf0*/  STL.64 [R1+0x1b8], R26 ;  /* 0x0001b81a01007387 */ /* 0x0003e20000100a00 */
[----:B------:R-:W-:Y:S01]  /*2c00*/  MOV R14, 0xff800000 ;  /* 0xff800000000e7802 */ /* 0x000fe20000000f00 */
[----:B------:R-:W-:-:S02]  /*2c10*/  IMAD R12, R3, 0x2, R7 ;  /* 0x00000002030c7824 */ /* 0x000fc400078e0207 */
[----:B------:R2:W-:Y:S01]  /*2c20*/  STL.64 [R1+0x1b0], R24 ;  /* 0x0001b01801007387 */ /* 0x0005e20000100a00 */
[-C--:B0-----:R-:W-:Y:S02]  /*2c30*/  LEA R28, P0, R20, R2.reuse, 0x1 ;  /* 0x00000002141c7211 */ /* 0x081fe400078008ff */
[----:B-1----:R-:W-:Y:S02]  /*2c40*/  LEA R26, P1, R4, R2, 0x1 ;  /* 0x00000002041a7211 */ /* 0x002fe400078208ff */
[----:B------:R-:W-:Y:S02]  /*2c50*/  LEA.HI.X.SX32 R29, R20, R38, 0x1, P0 ;  /* 0x00000026141d7211 */ /* 0x000fe400000f0eff */
[C---:B--2---:R-:W-:Y:S02]  /*2c60*/  LEA R24, P2, R5.reuse, R2, 0x1 ;  /* 0x0000000205187211 */ /* 0x044fe400078408ff */
[-C--:B------:R-:W-:Y:S01]  /*2c70*/  LEA.HI.X.SX32 R27, R4, R38.reuse, 0x1, P1 ;  /* 0x00000026041b7211 */ /* 0x080fe200008f0eff */
[----:B------:R0:W-:Y:S01]  /*2c80*/  STL.64 [R1+0x1a8], R28 ;  /* 0x0001a81c01007387 */ /* 0x0001e20000100a00 */
[----:B------:R-:W-:-:S02]  /*2c90*/  LEA.HI.X.SX32 R25, R5, R38, 0x1, P2 ;  /* 0x0000002605197211 */ /* 0x000fc400010f0eff */
[----:B------:R-:W-:Y:S01]  /*2ca0*/  LEA R4, R3, R12, 0x1 ;  /* 0x0000000c03047211 */ /* 0x000fe200078e08ff */
[----:B------:R1:W-:Y:S01]  /*2cb0*/  STL.64 [R1+0x1a0], R26 ;  /* 0x0001a01a01007387 */ /* 0x0003e20000100a00 */
[----:B------:R-:W-:-:S03]  /*2cc0*/  LEA R20, P2, R9, R2, 0x1 ;  /* 0x0000000209147211 */ /* 0x000fc600078408ff */
[----:B------:R2:W-:Y:S01]  /*2cd0*/  STL.64 [R1+0x198], R24 ;  /* 0x0001981801007387 */ /* 0x0005e20000100a00 */
[----:B------:R-:W-:Y:S01]  /*2ce0*/  LEA.HI.X.SX32 R21, R9, R38, 0x1, P2 ;  /* 0x0000002609157211 */ /* 0x000fe200010f0eff */
[C---:B------:R-:W-:Y:S01]  /*2cf0*/  IMAD R5, R3.reuse, 0x2, R4 ;  /* 0x0000000203057824 */ /* 0x040fe200078e0204 */
[----:B0-----:R-:W-:Y:S01]  /*2d00*/  MOV R29, 0xff800000 ;  /* 0xff800000001d7802 */ /* 0x001fe20000000f00 */
        /* <DEDUP_REMOVED lines=21> */
[----:B0-----:R-:W-:-:S03]  /*2e60*/  LEA R26, P0, R4, R2, 0x1 ;  /* 0x00000002041a7211 */ /* 0x001fc600078008ff */
[----:B------:R-:W-:Y:S01]  /*2e70*/  IMAD R3, R3, 0x2, R9 ;  /* 0x0000000203037824 */ /* 0x000fe200078e0209 */
[C---:B-1----:R-:W-:Y:S02]  /*2e80*/  LEA R24, P1, R5.reuse, R2, 0x1 ;  /* 0x0000000205187211 */ /* 0x042fe400078208ff */
[----:B------:R-:W-:Y:S02]  /*2e90*/  LEA.HI.X.SX32 R27, R4, R38, 0x1, P0 ;  /* 0x00000026041b7211 */ /* 0x000fe400000f0eff */
[C---:B--2---:R-:W-:Y:S02]  /*2ea0*/  LEA R20, P2, R6.reuse, R2, 0x1 ;  /* 0x0000000206147211 */ /* 0x044fe400078408ff */
[-C--:B------:R-:W-:Y:S01]  /*2eb0*/  LEA.HI.X.SX32 R25, R5, R38.reuse, 0x1, P1 ;  /* 0x0000002605197211 */ /* 0x080fe200008f0eff */
[----:B------:R-:W-:Y:S01]  /*2ec0*/  STL.64 [R1+0x160], R26 ;  /* 0x0001601a01007387 */ /* 0x000fe20000100a00 */
[----:B------:R-:W-:Y:S02]  /*2ed0*/  LEA.HI.X.SX32 R21, R6, R38, 0x1, P2 ;  /* 0x0000002606157211 */ /* 0x000fe400010f0eff */
[-C--:B------:R-:W-:Y:S01]  /*2ee0*/  LEA R12, P2, R9, R2.reuse, 0x1 ;  /* 0x00000002090c7211 */ /* 0x080fe200078408ff */
[----:B------:R0:W-:Y:S01]  /*2ef0*/  STL.64 [R1+0x158], R24 ;  /* 0x0001581801007387 */ /* 0x0001e20000100a00 */
[----:B------:R-:W-:-:S02]  /*2f00*/  LEA R4, P3, R3, R2, 0x1 ;  /* 0x0000000203047211 */ /* 0x000fc400078608ff */
[-C--:B------:R-:W-:Y:S01]  /*2f10*/  LEA.HI.X.SX32 R13, R9, R38.reuse, 0x1, P2 ;  /* 0x00000026090d7211 */ /* 0x080fe200010f0eff */
[----:B------:R1:W-:Y:S01]  /*2f20*/  STL.64 [R1+0x150], R20 ;  /* 0x0001501401007387 */ /* 0x0003e20000100a00 */
[----:B------:R-:W-:Y:S02]  /*2f30*/  LEA.HI.X.SX32 R5, R3, R38, 0x1, P3 ;  /* 0x0000002603057211 */ /* 0x000fe400018f0eff */
[----:B------:R-:W-:Y:S01]  /*2f40*/  LEA.HI R3, R105, R10, RZ, 0x1e ;  /* 0x0000000a69037211 */ /* 0x000fe200078ff0ff */
[C---:B------:R-:W-:Y:S01]  /*2f50*/  IMAD.IADD R3, R10.reuse, 0x1, R97 ;  /* 0x000000010a037824 */ /* 0x040fe200078e0261 */
[C---:B------:R-:W-:Y:S01]  /*2f60*/  IADD3 R3, R10.reuse, R94, RZ ;  /* 0x0000005e0a037210 */ /* 0x040fe20007ffe0ff */
[----:B------:R-:W-:Y:S01]  /*2f70*/  IMAD.IADD R3, R10, 0x1, R39 ;  /* 0x000000010a037824 */ /* 0x000fe200078e0227 */
[CC--:B0-----:R-:W-:Y:S01]  /*2f80*/  LEA R24, P0, R8.reuse, R2.reuse, 0x1 ;  /* 0x0000000208187211 */ /* 0x0c1fe200078008ff */
[----:B------:R-:W-:Y:S02]  /*2f90*/  IMAD.MOV.U32 R27, RZ, RZ, -0x800000 ;  /* 0xff800000ff1b7424 */ /* 0x000fe400078e00ff */
[----:B------:R-:W-:Y:S01]  /*2fa0*/  IMAD.MOV.U32 R26, RZ, RZ, 0x3f800000 ;  /* 0x3f800000ff1a7424 */ /* 0x000fe200078e00ff */
[----:B-1----:R-:W-:Y:S01]  /*2fb0*/  LEA R20, P1, R7, R2, 0x1 ;  /* 0x0000000207147211 */ /* 0x002fe200078208ff */
[----:B------:R-:W-:Y:S01]  /*2fc0*/  IMAD.MOV.U32 R2, RZ, RZ, c[0x0][0x1a4] ;  /* 0x00006900ff027624 */ /* 0x000fe200078e00ff */
[----:B------:R-:W-:-:S02]  /*2fd0*/  LEA.HI.X.SX32 R25, R8, R38, 0x1, P0 ;  /* 0x0000002608197211 */ /* 0x000fc400000f0eff */
[----:B------:R-:W-:Y:S01]  /*2fe0*/  LEA.HI.X.SX32 R21, R7, R38, 0x1, P1 ;  /* 0x0000002607157211 */ /* 0x000fe200008f0eff */
[C---:B------:R-:W-:Y:S01]  /*2ff0*/  IMAD R105, R2.reuse, 0x44, RZ ;  /* 0x0000004402697824 */ /* 0x040fe200078e02ff */
[C---:B------:R-:W-:Y:S01]  /*3000*/  SHF.L.U32 R103, R2.reuse, 0x1, RZ ;  /* 0x0000000102677819 */ /* 0x040fe200000006ff */
[----:B------:R-:W-:Y:S01]  /*3010*/  STL.64 [R1+0x148], R24 ;  /* 0x0001481801007387 */ /* 0x000fe20000100a00 */
[C---:B------:R-:W-:Y:S01]  /*3020*/  IMAD R104, R2.reuse, 0x42, RZ ;  /* 0x0000004202687824 */ /* 0x040fe200078e02ff */
[C---:B------:R-:W-:Y:S01]  /*3030*/  SHF.L.U32 R141, R2.reuse, 0x5, RZ ;  /* 0x00000005028d7819 */ /* 0x040fe200000006ff */
[C---:B------:R-:W-:Y:S01]  /*3040*/  IMAD R3, R2.reuse, 0x22, RZ ;  /* 0x0000002202037824 */ /* 0x040fe200078e02ff */
[----:B------:R-:W-:Y:S01]  /*3050*/  STL.64 [R1+0x140], R20 ;  /* 0x0001401401007387 */ /* 0x000fe20000100a00 */
[C---:B------:R-:W-:Y:S01]  /*3060*/  IMAD R106, R2.reuse, 0x46, RZ ;  /* 0x00000046026a7824 */ /* 0x040fe200078e02ff */
[-C--:B------:R-:W-:Y:S01]  /*3070*/  IADD3 R152, P5, R105, R36.reuse, RZ ;  /* 0x0000002469987210 */ /* 0x080fe20007fbe0ff */
[C---:B------:R-:W-:Y:S01]  /*3080*/  IMAD R110, R2.reuse, 0x21, RZ ;  /* 0x00000021026e7824 */ /* 0x040fe200078e02ff */
[----:B------:R-:W-:Y:S01]  /*3090*/  STL.64 [R1+0x138], R12 ;  /* 0x0001380c01007387 */ /* 0x000fe20000100a00 */
[----:B------:R-:W-:Y:S01]  /*30a0*/  IMAD R111, R2, 0x11, RZ ;  /* 0x00000011026f7824 */ /* 0x000fe200078e02ff */
[-C--:B------:R-:W-:Y:S01]  /*30b0*/  IADD3 R156, P3, R104, R36.reuse, RZ ;  /* 0x00000024689c7210 */ /* 0x080fe20007f7e0ff */
[C---:B------:R-:W-:Y:S01]  /*30c0*/  IMAD R112, R2.reuse, 0x23, RZ ;  /* 0x0000002302707824 */ /* 0x040fe200078e02ff */
[----:B------:R0:W-:Y:S01]  /*30d0*/  STL.64 [R1+0x130], R4 ;  /* 0x0001300401007387 */ /* 0x0001e20000100a00 */
[CC--:B------:R-:W-:Y:S01]  /*30e0*/  IADD3 R154, P1, R3.reuse, R36.reuse, RZ ;  /* 0x00000024039a7210 */ /* 0x0c0fe20007f3e0ff */
[----:B------:R-:W-:Y:S01]  /*30f0*/  IMAD R107, R2, 0x48, RZ ;  /* 0x00000048026b7824 */ /* 0x000fe200078e02ff */
[-C--:B------:R-:W-:Y:S01]  /*3100*/  IADD3 R150, P0, R106, R36.reuse, RZ ;  /* 0x000000246a967210 */ /* 0x080fe20007f1e0ff */
[C---:B------:R-:W-:Y:S01]  /*3110*/  IMAD R108, R2.reuse, 0x4a, RZ ;  /* 0x0000004a026c7824 */ /* 0x040fe200078e02ff */
[-C--:B------:R-:W-:Y:S01]  /*3120*/  LEA.HI.X.SX32 R153, R3, R37.reuse, 0x1, P5 ;  /* 0x0000002503997211 */ /* 0x080fe200028f0eff */
[----:B------:R-:W-:Y:S01]  /*3130*/  IMAD R6, R2, 0x26, RZ ;  /* 0x0000002602067824 */ /* 0x000fe200078e02ff */
[-C--:B------:R-:W-:Y:S01]  /*3140*/  LEA.HI.X.SX32 R157, R110, R37.reuse, 0x1, P3 ;  /* 0x000000256e9d7211 */ /* 0x080fe200018f0eff */
[C---:B------:R-:W-:Y:S01]  /*3150*/  IMAD R109, R2.reuse, 0x4c, RZ ;  /* 0x0000004c026d7824 */ /* 0x040fe200078e02ff */
[-C--:B------:R-:W-:Y:S01]  /*3160*/  LEA.HI.X.SX32 R155, R111, R37.reuse, 0x1, P1 ;  /* 0x000000256f9b7211 */ /* 0x080fe200008f0eff */
[----:B------:R-:W-:Y:S01]  /*3170*/  IMAD R113, R2, 0x9, RZ ;  /* 0x0000000902717824 */ /* 0x000fe200078e02ff */
[-C--:B------:R-:W-:Y:S01]  /*3180*/  IADD3 R148, P2, R107, R36.reuse, RZ ;  /* 0x000000246b947210 */ /* 0x080fe20007f5e0ff */
[----:B0-----:R-:W-:Y:S01]  /*3190*/  IMAD.IADD R5, R10, 0x1, R96 ;  /* 0x000000010a057824 */ /* 0x001fe200078e0260 */
[-C--:B------:R-:W-:Y:S01]  /*31a0*/  LEA.HI.X.SX32 R151, R112, R37.reuse, 0x1, P0 ;  /* 0x0000002570977211 */ /* 0x080fe200000f0eff */
[----:B------:R-:W-:Y:S01]  /*31b0*/  IMAD.IADD R5, R10, 0x1, R93 ;  /* 0x000000010a057824 */ /* 0x000fe200078e025d */
[----:B------:R-:W-:Y:S01]  /*31c0*/  STL.64 [R1+0x28], R156 ;  /* 0x0000289c01007387 */ /* 0x000fe20000100a00 */
[----:B------:R-:W-:Y:S01]  /*31d0*/  IMAD R5, R2, 0x24, RZ ;  /* 0x0000002402057824 */ /* 0x000fe200078e02ff */
[-C--:B------:R-:W-:Y:S01]  /*31e0*/  IADD3 R146, P4, R108, R36.reuse, RZ ;  /* 0x000000246c927210 */ /* 0x080fe20007f9e0ff */
[C---:B------:R-:W-:Y:S01]  /*31f0*/  IMAD.IADD R4, R10.reuse, 0x1, R95 ;  /* 0x000000010a047824 */ /* 0x040fe200078e025f */
[----:B------:R-:W-:Y:S01]  /*3200*/  STL.64 [R1+0xa8], R154 ;  /* 0x0000a89a01007387 */ /* 0x000fe20000100a00 */
[----:B------:R-:W-:Y:S01]  /*3210*/  IMAD.IADD R4, R10, 0x1, R92 ;  /* 0x000000010a047824 */ /* 0x000fe200078e025c */
[-C--:B------:R-:W-:Y:S01]  /*3220*/  IADD3 R106, P5, R5, R36.reuse, RZ ;  /* 0x00000024056a7210 */ /* 0x080fe20007fbe0ff */
[C---:B------:R-:W-:Y:S01]  /*3230*/  IMAD R4, R2.reuse, 0x12, RZ ;  /* 0x0000001202047824 */ /* 0x040fe200078e02ff */
[----:B------:R-:W-:Y:S01]  /*3240*/  STL.64 [R1+0x20], R152 ;  /* 0x0000209801007387 */ /* 0x000fe20000100a00 */
[C---:B------:R-:W-:Y:S01]  /*3250*/  IMAD R115, R2.reuse, 0x13, RZ ;  /* 0x0000001302737824 */ /* 0x040fe200078e02ff */
[-C--:B------:R-:W-:Y:S01]  /*3260*/  IADD3 R104, P3, R109, R36.reuse, RZ ;  /* 0x000000246d687210 */ /* 0x080fe20007f7e0ff */
[----:B------:R-:W-:Y:S01]  /*3270*/  IMAD R250, R2, 0x4e, RZ ;  /* 0x0000004e02fa7824 */ /* 0x000fe200078e02ff */
[CC--:B------:R-:W-:Y:S01]  /*3280*/  LEA.HI.X.SX32 R107, R4.reuse, R37.reuse, 0x1, P5 ;  /* 0x00000025046b7211 */ /* 0x0c0fe200028f0eff */
[----:B------:R-:W-:Y:S01]  /*3290*/  STL.64 [R1+0x18], R150 ;  /* 0x0000189601007387 */ /* 0x000fe20000100a00 */
[-C--:B------:R-:W-:Y:S01]  /*32a0*/  IADD3 R108, P1, R4, R36.reuse, RZ ;  /* 0x00000024046c7210 */ /* 0x080fe20007f3e0ff */
[C---:B------:R-:W-:Y:S01]  /*32b0*/  IMAD R116, R2.reuse, 0x27, RZ ;  /* 0x0000002702747824 */ /* 0x040fe200078e02ff */
[-C--:B------:R-:W-:Y:S01]  /*32c0*/  LEA.HI.X.SX32 R149, R5, R37.reuse, 0x1, P2 ;  /* 0x0000002505957211 */ /* 0x080fe200010f0eff */
[----:B------:R0:W-:Y:S01]  /*32d0*/  STL.64 [R1+0xa0], R106 ;  /* 0x0000a06a01007387 */ /* 0x0001e20000100a00 */
[-C--:B------:R-:W-:Y:S01]  /*32e0*/  LEA.HI.X.SX32 R109, R113, R37.reuse, 0x1, P1 ;  /* 0x00000025716d7211 */ /* 0x080fe200008f0eff */
[----:B------:R-:W-:Y:S01]  /*32f0*/  IMAD R7, R2, 0xa, RZ ;  /* 0x0000000a02077824 */ /* 0x000fe200078e02ff */
[-C--:B------:R-:W-:Y:S01]  /*3300*/  IADD3 R250, P0, R250, R36.reuse, RZ ;  /* 0x00000024fafa7210 */ /* 0x080fe20007f1e0ff */
[----:B------:R-:W-:Y:S01]  /*3310*/  IMAD R9, R2, 0x28, RZ ;  /* 0x0000002802097824 */ /* 0x000fe200078e02ff */
[-C--:B------:R-:W-:Y:S01]  /*3320*/  LEA.HI.X.SX32 R105, R6, R37.reuse, 0x1, P3 ;  /* 0x0000002506697211 */ /* 0x080fe200018f0eff */
[C---:B------:R-:W-:Y:S01]  /*3330*/  IMAD R114, R2.reuse, 0x25, RZ ;  /* 0x0000002502727824 */ /* 0x040fe200078e02ff */
[----:B------:R-:W-:Y:S01]  /*3340*/  STL.64 [R1+0xe8], R108 ;  /* 0x0000e86c01007387 */ /* 0x000fe20000100a00 */
[----:B------:R-:W-:Y:S01]  /*3350*/  IMAD R117, R2, 0x5, RZ ;  /* 0x0000000502757824 */ /* 0x000fe200078e02ff */
[-C--:B------:R-:W-:Y:S01]  /*3360*/  LEA.HI.X.SX32 R251, R116, R37.reuse, 0x1, P0 ;  /* 0x0000002574fb7211 */ /* 0x080fe200000f0eff */
[----:B------:R-:W-:Y:S01]  /*3370*/  IMAD R8, R2, 0x14, RZ ;  /* 0x0000001402087824 */ /* 0x000fe200078e02ff */
[----:B------:R-:W-:Y:S01]  /*3380*/  STL.64 [R1+0x10], R148 ;  /* 0x0000109401007387 */ /* 0x000fe20000100a00 */
[-C--:B0-----:R-:W-:Y:S01]  /*3390*/  IADD3 R106, P5, R6, R36.reuse, RZ ;  /* 0x00000024066a7210 */ /* 0x081fe20007fbe0ff */
[C---:B------:R-:W-:Y:S01]  /*33a0*/  IMAD R10, R2.reuse, 0x2a, RZ ;  /* 0x0000002a020a7824 */ /* 0x040fe200078e02ff */
[-C--:B------:R-:W-:Y:S01]  /*33b0*/  IADD3 R4, P0, R9, R36.reuse, RZ ;  /* 0x0000002409047210 */ /* 0x080fe20007f1e0ff */
[C---:B------:R-:W-:Y:S01]  /*33c0*/  IMAD R119, R2.reuse, 0x15, RZ ;  /* 0x0000001502777824 */ /* 0x040fe200078e02ff */
[-C--:B------:R-:W-:Y:S01]  /*33d0*/  LEA.HI.X.SX32 R107, R115, R37.reuse, 0x1, P5 ;  /* 0x00000025736b7211 */ /* 0x080fe200028f0eff */
[----:B------:R-:W-:Y:S01]  /*33e0*/  IMAD R244, R2, 0x54, RZ ;  /* 0x0000005402f47824 */ /* 0x000fe200078e02ff */
[-C--:B------:R-:W-:Y:S01]  /*33f0*/  LEA.HI.X.SX32 R147, R114, R37.reuse, 0x1, P4 ;  /* 0x0000002572937211 */ /* 0x080fe200020f0eff */
[----:B------:R-:W-:Y:S01]  /*3400*/  IMAD R12, R2, 0x2c, RZ ;  /* 0x0000002c020c7824 */ /* 0x000fe200078e02ff */
[-C--:B------:R-:W-:Y:S01]  /*3410*/  LEA.HI.X.SX32 R5, R8, R37.reuse, 0x1, P0 ;  /* 0x0000002508057211 */ /* 0x080fe200000f0eff */
[----:B------:R0:W-:Y:S01]  /*3420*/  STL.64 [R1+0x98], R106 ;  /* 0x0000986a01007387 */ /* 0x0001e20000100a00 */
[-C--:B------:R-:W-:Y:S01]  /*3430*/  IADD3 R244, P4, R244, R36.reuse, RZ ;  /* 0x00000024f4f47210 */ /* 0x080fe20007f9e0ff */
[----:B------:R-:W-:Y:S01]  /*3440*/  IMAD R11, R2, 0x16, RZ ;  /* 0x00000016020b7824 */ /* 0x000fe200078e02ff */
[C---:B------:R-:W-:Y:S01]  /*3450*/  LOP3.LUT R3, R19.reuse, 0x30, RZ, 0x3c, !PT ;  /* 0x0000003013037812 */ /* 0x040fe200078e3cff */
[----:B------:R-:W-:Y:S01]  /*3460*/  STL.64 [R1+0x8], R146 ;  /* 0x0000089201007387 */ /* 0x000fe20000100a00 */
[-C--:B------:R-:W-:Y:S01]  /*3470*/  LEA.HI.X.SX32 R245, R10, R37.reuse, 0x1, P4 ;  /* 0x000000250af57211 */ /* 0x080fe200020f0eff */
[C---:B------:R-:W-:Y:S01]  /*3480*/  IMAD R32, R2.reuse, 0x2e, RZ ;  /* 0x0000002e02207824 */ /* 0x040fe200078e02ff */
[----:B------:R-:W-:Y:S01]  /*3490*/  LOP3.LUT R3, R19, 0x60, RZ, 0x3c, !PT ;  /* 0x0000006013037812 */ /* 0x000fe200078e3cff */
[----:B------:R1:W-:Y:S01]  /*34a0*/  STL.64 [R1], R104 ;  /* 0x0000006801007387 */ /* 0x0003e20000100a00 */
[----:B------:R-:W-:Y:S01]  /*34b0*/  IMAD R121, R2, 0xb, RZ ;  /* 0x0000000b02797824 */ /* 0x000fe200078e02ff */
[----:B------:R-:W-:Y:S01]  /*34c0*/  LOP3.LUT R3, R16, 0x40, RZ, 0x3c, !PT ;  /* 0x0000004010037812 */ /* 0x000fe200078e3cff */
[C---:B------:R-:W-:Y:S01]  /*34d0*/  IMAD R123, R2.reuse, 0x17, RZ ;  /* 0x00000017027b7824 */ /* 0x040fe200078e02ff */
[-C--:B0-----:R-:W-:Y:S01]  /*34e0*/  IADD3 R106, P5, R7, R36.reuse, RZ ;  /* 0x00000024076a7210 */ /* 0x081fe20007fbe0ff */
[----:B------:R-:W-:Y:S01]  /*34f0*/  IMAD R246, R2, 0x52, RZ ;  /* 0x0000005202f67824 */ /* 0x000fe200078e02ff */
[----:B------:R-:W-:Y:S01]  /*3500*/  LOP3.LUT R3, R22, 0x60, RZ, 0x3c, !PT ;  /* 0x0000006016037812 */ /* 0x000fe200078e3cff */
[C---:B------:R-:W-:Y:S01]  /*3510*/  IMAD R33, R2.reuse, 0x6, RZ ;  /* 0x0000000602217824 */ /* 0x040fe200078e02ff */
[-C--:B------:R-:W-:Y:S01]  /*3520*/  LEA.HI.X.SX32 R107, R117, R37.reuse, 0x1, P5 ;  /* 0x00000025756b7211 */ /* 0x080fe200028f0eff */
[----:B------:R-:W-:Y:S01]  /*3530*/  IMAD R118, R2, 0x29, RZ ;  /* 0x0000002902767824 */ /* 0x000fe200078e02ff */
[-C--:B------:R-:W-:Y:S01]  /*3540*/  IADD3 R246, P2, R246, R36.reuse, RZ ;  /* 0x00000024f6f67210 */ /* 0x080fe20007f5e0ff */
[----:B------:R-:W-:Y:S01]  /*3550*/  IMAD R236, R2, 0x5c, RZ ;  /* 0x0000005c02ec7824 */ /* 0x000fe200078e02ff */
[-C--:B-1----:R-:W-:Y:S01]  /*3560*/  IADD3 R104, P3, R8, R36.reuse, RZ ;  /* 0x0000002408687210 */ /* 0x082fe20007f7e0ff */
[----:B------:R-:W-:Y:S01]  /*3570*/  STL.64 [R1+0x108], R106 ;  /* 0x0001086a01007387 */ /* 0x000fe20000100a00 */
[----:B------:R-:W-:Y:S01]  /*3580*/  IMAD R125, R2, 0x3, RZ ;  /* 0x00000003027d7824 */ /* 0x000fe200078e02ff */
[-C--:B------:R-:W-:Y:S01]  /*3590*/  LEA.HI.X.SX32 R247, R118, R37.reuse, 0x1, P2 ;  /* 0x0000002576f77211 */ /* 0x080fe200010f0eff */
[C---:B------:R-:W-:Y:S01]  /*35a0*/  IMAD R248, R2.reuse, 0x50, RZ ;  /* 0x0000005002f87824 */ /* 0x040fe200078e02ff */
[----:B------:R0:W-:Y:S01]  /*35b0*/  STL.64 [R1+0x90], R4 ;  /* 0x0000900401007387 */ /* 0x0001e20000100a00 */
[-C--:B------:R-:W-:Y:S01]  /*35c0*/  LEA.HI.X.SX32 R105, R7, R37.reuse, 0x1, P3 ;  /* 0x0000002507697211 */ /* 0x080fe200018f0eff */
[----:B------:R-:W-:Y:S01]  /*35d0*/  IMAD R242, R2, 0x56, RZ ;  /* 0x0000005602f27824 */ /* 0x000fe200078e02ff */
[-C--:B------:R-:W-:Y:S01]  /*35e0*/  IADD3 R236, P2, R236, R36.reuse, RZ ;  /* 0x00000024ecec7210 */ /* 0x080fe20007f5e0ff */
[----:B------:R-:W-:Y:S01]  /*35f0*/  IMAD R34, R2, 0xc, RZ ;  /* 0x0000000c02227824 */ /* 0x000fe200078e02ff */
[-C--:B------:R-:W-:Y:S01]  /*3600*/  IADD3 R248, P1, R248, R36.reuse, RZ ;  /* 0x00000024f8f87210 */ /* 0x080fe20007f3e0ff */
[----:B------:R-:W-:Y:S01]  /*3610*/  STL.64 [R1+0xe0], R104 ;  /* 0x0000e06801007387 */ /* 0x000fe20000100a00 */
[----:B------:R-:W-:Y:S01]  /*3620*/  IMAD R38, R2, 0x30, RZ ;  /* 0x0000003002267824 */ /* 0x000fe200078e02ff */
[-C--:B------:R-:W-:Y:S01]  /*3630*/  LEA.HI.X.SX32 R237, R32, R37.reuse, 0x1, P2 ;  /* 0x0000002520ed7211 */ /* 0x080fe200010f0eff */
[----:B------:R-:W-:Y:S01]  /*3640*/  IMAD R120, R2, 0x2b, RZ ;  /* 0x0000002b02787824 */ /* 0x000fe200078e02ff */
[-C--:B------:R-:W-:Y:S01]  /*3650*/  IADD3 R242, P5, R242, R36.reuse, RZ ;  /* 0x00000024f2f27210 */ /* 0x080fe20007fbe0ff */
[----:B------:R-:W-:Y:S01]  /*3660*/  IMAD R234, R2, 0x5e, RZ ;  /* 0x0000005e02ea7824 */ /* 0x000fe200078e02ff */
[-C--:B0-----:R-:W-:Y:S01]  /*3670*/  IADD3 R4, P0, R10, R36.reuse, RZ ;  /* 0x000000240a047210 */ /* 0x081fe20007f1e0ff */
[----:B------:R-:W-:Y:S01]  /*3680*/  IMAD R35, R2, 0x18, RZ ;  /* 0x0000001802237824 */ /* 0x000fe200078e02ff */
[-C--:B------:R-:W-:Y:S01]  /*3690*/  IADD3 R8, P2, R34, R36.reuse, RZ ;  /* 0x0000002422087210 */ /* 0x080fe20007f5e0ff */
[C---:B------:R-:W-:Y:S01]  /*36a0*/  IMAD R124, R2.reuse, 0x2f, RZ ;  /* 0x0000002f027c7824 */ /* 0x040fe200078e02ff */
[-C--:B------:R-:W-:Y:S01]  /*36b0*/  LEA.HI.X.SX32 R5, R119, R37.reuse, 0x1, P0 ;  /* 0x0000002577057211 */ /* 0x080fe200000f0eff */
[C---:B------:R-:W-:Y:S01]  /*36c0*/  IMAD R238, R2.reuse, 0x5a, RZ ;  /* 0x0000005a02ee7824 */ /* 0x040fe200078e02ff */
[-C--:B------:R-:W-:Y:S01]  /*36d0*/  IADD3 R6, P0, R11, R36.reuse, RZ ;  /* 0x000000240b067210 */ /* 0x080fe20007f1e0ff */
[C---:B------:R-:W-:Y:S01]  /*36e0*/  IMAD R39, R2.reuse, 0x32, RZ ;  /* 0x0000003202277824 */ /* 0x040fe200078e02ff */
[-C--:B------:R-:W-:Y:S01]  /*36f0*/  LEA.HI.X.SX32 R249, R9, R37.reuse, 0x1, P1 ;  /* 0x0000002509f97211 */ /* 0x080fe200008f0eff */
[----:B------:R0:W-:Y:S01]  /*3700*/  STL.64 [R1+0x88], R4 ;  /* 0x0000880401007387 */ /* 0x0001e20000100a00 */
[-C--:B------:R-:W-:Y:S01]  /*3710*/  LEA.HI.X.SX32 R7, R121, R37.reuse, 0x1, P0 ;  /* 0x0000002579077211 */ /* 0x080fe200000f0eff */
[----:B------:R-:W-:Y:S01]  /*3720*/  IMAD R122, R2, 0x2d, RZ ;  /* 0x0000002d027a7824 */ /* 0x000fe200078e02ff */
[-C--:B------:R-:W-:Y:S01]  /*3730*/  LEA.HI.X.SX32 R243, R120, R37.reuse, 0x1, P5 ;  /* 0x0000002578f37211 */ /* 0x080fe200028f0eff */
[C---:B------:R-:W-:Y:S01]  /*3740*/  IMAD R127, R2.reuse, 0x19, RZ ;  /* 0x00000019027f7824 */ /* 0x040fe200078e02ff */
[-C--:B------:R-:W-:Y:S01]  /*3750*/  LEA.HI.X.SX32 R9, R33, R37.reuse, 0x1, P2 ;  /* 0x0000002521097211 */ /* 0x080fe200010f0eff */
[----:B------:R-:W-:Y:S01]  /*3760*/  IMAD R226, R2, 0x64, RZ ;  /* 0x0000006402e27824 */ /* 0x000fe200078e02ff */
[-C--:B------:R-:W-:Y:S01]  /*3770*/  IADD3 R234, P5, R234, R36.reuse, RZ ;  /* 0x00000024eaea7210 */ /* 0x080fe20007fbe0ff */
[----:B------:R-:W-:Y:S01]  /*3780*/  IMAD R93, R2, 0x34, RZ ;  /* 0x00000034025d7824 */ /* 0x000fe200078e02ff */
[-C--:B------:R-:W-:Y:S01]  /*3790*/  IADD3 R238, P1, R238, R36.reuse, RZ ;  /* 0x00000024eeee7210 */ /* 0x080fe20007f3e0ff */
[----:B------:R-:W-:Y:S01]  /*37a0*/  IMAD R92, R2, 0x1a, RZ ;  /* 0x0000001a025c7824 */ /* 0x000fe200078e02ff */
[-C--:B------:R-:W-:Y:S01]  /*37b0*/  LEA.HI.X.SX32 R235, R124, R37.reuse, 0x1, P5 ;  /* 0x000000257ceb7211 */ /* 0x080fe200028f0eff */
[----:B------:R-:W-:Y:S01]  /*37c0*/  IMAD R224, R2, 0x66, RZ ;  /* 0x0000006602e07824 */ /* 0x000fe200078e02ff */
[-C--:B0-----:R-:W-:Y:S01]  /*37d0*/  IADD3 R4, P4, R12, R36.reuse, RZ ;  /* 0x000000240c047210 */ /* 0x081fe20007f9e0ff */
        /* <DEDUP_REMOVED lines=8> */
[----:B------:R0:W-:Y:S01]  /*3860*/  STL.64 [R1+0x80], R4 ;  /* 0x0000800401007387 */ /* 0x0001e20000100a00 */
[-C--:B------:R-:W-:Y:S01]  /*3870*/  LEA.HI.X.SX32 R227, R39, R37.reuse, 0x1, P1 ;  /* 0x0000002527e37211 */ /* 0x080fe200008f0eff */
[----:B------:R-:W-:Y:S01]  /*3880*/  IMAD R131, R2, 0x1b, RZ ;  /* 0x0000001b02837824 */ /* 0x000fe200078e02ff */
[-C--:B------:R-:W-:Y:S01]  /*3890*/  IADD3 R240, P3, R240, R36.reuse, RZ ;  /* 0x00000024f0f07210 */ /* 0x080fe20007f7e0ff */
[----:B------:R1:W-:Y:S01]  /*38a0*/  STL.64 [R1+0xd8], R6 ;  /* 0x0000d80601007387 */ /* 0x0003e20000100a00 */
[----:B------:R-:W-:Y:S01]  /*38b0*/  IMAD R214, R2, 0x6e, RZ ;  /* 0x0000006e02d67824 */ /* 0x000fe200078e02ff */
[-C--:B------:R-:W-:Y:S01]  /*38c0*/  LEA.HI.X.SX32 R225, R128, R37.reuse, 0x1, P2 ;  /* 0x0000002580e17211 */ /* 0x080fe200010f0eff */
        /* <DEDUP_REMOVED lines=11> */
[-C--:B-1----:R-:W-:Y:S01]  /*3980*/  IADD3 R6, P5, R35, R36.reuse, RZ ;  /* 0x0000002423067210 */ /* 0x082fe20007fbe0ff */
[----:B------:R-:W-:Y:S01]  /*3990*/  IMAD R232, R2, 0x60, RZ ;  /* 0x0000006002e87824 */ /* 0x000fe200078e02ff */
[-C--:B------:R-:W-:Y:S01]  /*39a0*/  LEA.HI.X.SX32 R215, R132, R37.reuse, 0x1, P2 ;  /* 0x0000002584d77211 */ /* 0x080fe200010f0eff */
[----:B------:R0:W-:Y:S01]  /*39b0*/  STL.64 [R1+0x78], R4 ;  /* 0x0000780401007387 */ /* 0x0001e20000100a00 */
[-C--:B------:R-:W-:Y:S01]  /*39c0*/  LEA.HI.X.SX32 R7, R34, R37.reuse, 0x1, P5 ;  /* 0x0000002522077211 */ /* 0x080fe200028f0eff */
[----:B------:R-:W-:Y:S01]  /*39d0*/  IMAD R218, R2, 0x6c, RZ ;  /* 0x0000006c02da7824 */ /* 0x000fe200078e02ff */
        /* <DEDUP_REMOVED lines=8> */
[-C--:B------:R-:W-:Y:S01]  /*3a60*/  LEA.HI.X.SX32 R219, R94, R37.reuse, 0x1, P3 ;  /* 0x000000255edb7211 */ /* 0x080fe200018f0eff */
[C---:B------:R-:W-:Y:S01]  /*3a70*/  IMAD R135, R2.reuse, 0x1d, RZ ;  /* 0x0000001d02877824 */ /* 0x040fe200078e02ff */
[-C--:B0-----:R-:W-:Y:S01]  /*3a80*/  IADD3 R4, P4, R33, R36.reuse, RZ ;  /* 0x0000002421047210 */ /* 0x081fe20007f9e0ff */
[----:B------:R-:W-:Y:S01]  /*3a90*/  IMAD R202, R2, 0x74, RZ ;  /* 0x0000007402ca7824 */ /* 0x000fe200078e02ff */
[-C--:B------:R-:W-:Y:S01]  /*3aa0*/  IADD3 R220, P0, R220, R36.reuse, RZ ;  /* 0x00000024dcdc7210 */ /* 0x080fe20007f1e0ff */
[C---:B------:R-:W-:Y:S01]  /*3ab0*/  IMAD R222, R2.reuse, 0x68, RZ ;  /* 0x0000006802de7824 */ /* 0x040fe200078e02ff */
[-C--:B------:R-:W-:Y:S01]  /*3ac0*/  LEA.HI.X.SX32 R5, R125, R37.reuse, 0x1, P4 ;  /* 0x000000257d057211 */ /* 0x080fe200020f0eff */
[----:B------:R-:W-:Y:S01]  /*3ad0*/  IMAD R198, R2, 0x76, RZ ;  /* 0x0000007602c67824 */ /* 0x000fe200078e02ff */
[-C--:B------:R-:W-:Y:S01]  /*3ae0*/  LEA.HI.X.SX32 R221, R130, R37.reuse, 0x1, P0 ;  /* 0x0000002582dd7211 */ /* 0x080fe200000f0eff */
[----:B------:R-:W-:Y:S01]  /*3af0*/  IMAD R210, R2, 0x70, RZ ;  /* 0x0000007002d27824 */ /* 0x000fe200078e02ff */
[-C--:B------:R-:W-:Y:S01]  /*3b00*/  IADD3 R202, P0, R202, R36.reuse, RZ ;  /* 0x00000024caca7210 */ /* 0x080fe20007f1e0ff */
[----:B------:R0:W-:Y:S01]  /*3b10*/  STL.64 [R1+0x118], R4 ;  /* 0x0001180401007387 */ /* 0x0001e20000100a00 */
[----:B------:R-:W-:Y:S01]  /*3b20*/  IMAD R99, R2, 0x1e, RZ ;  /* 0x0000001e02637824 */ /* 0x000fe200078e02ff */
[-C--:B------:R-:W-:Y:S01]  /*3b30*/  IADD3 R222, P5, R222, R36.reuse, RZ ;  /* 0x00000024dede7210 */ /* 0x080fe20007fbe0ff */
[C---:B------:R-:W-:Y:S01]  /*3b40*/  IMAD R136, R2.reuse, 0x3b, RZ ;  /* 0x0000003b02887824 */ /* 0x040fe200078e02ff */
[----:B------:R-:W-:Y:S01]  /*3b50*/  STL.64 [R1+0x100], R8 ;  /* 0x0001000801007387 */ /* 0x000fe20000100a00 */
[----:B------:R-:W-:Y:S01]  /*3b60*/  IMAD R101, R2, 0x3c, RZ ;  /* 0x0000003c02657824 */ /* 0x000fe200078e02ff */
[-C--:B------:R-:W-:Y:S01]  /*3b70*/  LEA.HI.X.SX32 R203, R98, R37.reuse, 0x1, P0 ;  /* 0x0000002562cb7211 */ /* 0x080fe200000f0eff */
[C---:B------:R-:W-:Y:S01]  /*3b80*/  IMAD R206, R2.reuse, 0x72, RZ ;  /* 0x0000007202ce7824 */ /* 0x040fe200078e02ff */
[-C--:B------:R-:W-:Y:S01]  /*3b90*/  LEA.HI.X.SX32 R223, R93, R37.reuse, 0x1, P5 ;  /* 0x000000255ddf7211 */ /* 0x080fe200028f0eff */
[C---:B------:R-:W-:Y:S01]  /*3ba0*/  IMAD R102, R2.reuse, 0x3e, RZ ;  /* 0x0000003e02667824 */ /* 0x040fe200078e02ff */
[----:B------:R-:W-:Y:S01]  /*3bb0*/  CS2R R20, SRZ ;  /* 0x0000000000147805 */ /* 0x000fe2000001ff00 */
[----:B------:R-:W-:Y:S01]  /*3bc0*/  IMAD R137, R2, 0xf, RZ ;  /* 0x0000000f02897824 */ /* 0x000fe200078e02ff */
[-C--:B0-----:R-:W-:Y:S01]  /*3bd0*/  IADD3 R4, P4, R38, R36.reuse, RZ ;  /* 0x0000002426047210 */ /* 0x081fe20007f9e0ff */
[----:B------:R-:W-:Y:S01]  /*3be0*/  IMAD R194, R2, 0x78, RZ ;  /* 0x0000007802c27824 */ /* 0x000fe200078e02ff */
[-C--:B------:R-:W-:Y:S01]  /*3bf0*/  IADD3 R206, P5, R206, R36.reuse, RZ ;  /* 0x00000024cece7210 */ /* 0x080fe20007fbe0ff */
[C---:B------:R-:W-:Y:S01]  /*3c00*/  IMAD R190, R2.reuse, 0x7a, RZ ;  /* 0x0000007a02be7824 */ /* 0x040fe200078e02ff */
[-C--:B------:R-:W-:Y:S01]  /*3c10*/  LEA.HI.X.SX32 R5, R35, R37.reuse, 0x1, P4 ;  /* 0x0000002523057211 */ /* 0x080fe200020f0eff */
[C---:B------:R-:W-:Y:S01]  /*3c20*/  IMAD R134, R2.reuse, 0x39, RZ ;  /* 0x0000003902867824 */ /* 0x040fe200078e02ff */
[----:B------:R-:W-:Y:S01]  /*3c30*/  MOV R24, 0x3f800000 ;  /* 0x3f80000000187802 */ /* 0x000fe20000000f00 */
[----:B------:R-:W-:Y:S01]  /*3c40*/  IMAD R139, R2, 0x1f, RZ ;  /* 0x0000001f028b7824 */ /* 0x000fe200078e02ff */
[----:B------:R-:W-:Y:S01]  /*3c50*/  LOP3.LUT R3, R18, 0x40, RZ, 0x3c, !PT ;  /* 0x0000004012037812 */ /* 0x000fe200078e3cff */
[----:B------:R0:W-:Y:S01]  /*3c60*/  STL.64 [R1+0x70], R4 ;  /* 0x0000700401007387 */ /* 0x0001e20000100a00 */
[----:B------:R-:W-:Y:S01]  /*3c70*/  IMAD R186, R2, 0x7c, RZ ;  /* 0x0000007c02ba7824 */ /* 0x000fe200078e02ff */
[----:B------:R-:W-:Y:S01]  /*3c80*/  LEA.HI.X.SX32 R207, R134, R37, 0x1, P5 ;  /* 0x0000002586cf7211 */ /* 0x000fe200028f0eff */
[C---:B------:R-:W-:Y:S01]  /*3c90*/  IMAD R138, R2.reuse, 0x3d, RZ ;  /* 0x0000003d028a7824 */ /* 0x040fe200078e02ff */
[----:B------:R1:W-:Y:S01]  /*3ca0*/  STL.64 [R1+0xd0], R6 ;  /* 0x0000d00601007387 */ /* 0x0003e20000100a00 */
[----:B------:R-:W-:Y:S01]  /*3cb0*/  IMAD.SHL.U32 R144, R2, 0x4, RZ ;  /* 0x0000000402907824 */ /* 0x000fe200078e00ff */
[----:B------:R-:W-:Y:S01]  /*3cc0*/  IADD3 R186, P5, R186, R36, RZ ;  /* 0x00000024baba7210 */ /* 0x000fe20007fbe0ff */
[----:B------:R-:W-:-:S02]  /*3cd0*/  IMAD.SHL.U32 R143, R2, 0x8, RZ ;  /* 0x00000008028f7824 */ /* 0x000fc400078e00ff */
[----:B------:R-:W-:Y:S01]  /*3ce0*/  IMAD.SHL.U32 R142, R2, 0x10, RZ ;  /* 0x00000010028e7824 */ /* 0x000fe200078e00ff */
[-C--:B------:R-:W-:Y:S01]  /*3cf0*/  LEA.HI.X.SX32 R187, R102, R37.reuse, 0x1, P5 ;  /* 0x0000002566bb7211 */ /* 0x080fe200028f0eff */
[C---:B------:R-:W-:Y:S01]  /*3d00*/  IMAD R182, R2.reuse, 0x7e, RZ ;  /* 0x0000007e02b67824 */ /* 0x040fe200078e02ff */
[-C--:B0-----:R-:W-:Y:S01]  /*3d10*/  IADD3 R4, P4, R39, R36.reuse, RZ ;  /* 0x0000002427047210 */ /* 0x081fe20007f9e0ff */
[----:B------:R-:W-:Y:S02]  /*3d20*/  IMAD R140, R2, 0x3f, RZ ;  /* 0x0000003f028c7824 */ /* 0x000fe400078e02ff */
[----:B------:R-:W-:Y:S01]  /*3d30*/  IMAD.MOV.U32 R25, RZ, RZ, -0x800000 ;  /* 0xff800000ff197424 */ /* 0x000fe200078e00ff */
[----:B------:R-:W-:Y:S01]  /*3d40*/  LEA.HI.X.SX32 R5, R127, R37, 0x1, P4 ;  /* 0x000000257f057211 */ /* 0x000fe200020f0eff */
[----:B------:R-:W-:Y:S01]  /*3d50*/  IMAD.MOV.U32 R13, RZ, RZ, 0x3f800000 ;  /* 0x3f800000ff0d7424 */ /* 0x000fe200078e00ff */
[----:B-1----:R-:W-:-:S03]  /*3d60*/  IADD3 R6, P4, R92, R36, RZ ;  /* 0x000000245c067210 */ /* 0x002fc60007f9e0ff */
[----:B------:R0:W-:Y:S01]  /*3d70*/  STL.64 [R1+0x68], R4 ;  /* 0x0000680401007387 */ /* 0x0001e20000100a00 */
[----:B------:R-:W-:Y:S02]  /*3d80*/  LEA.HI.X.SX32 R7, R129, R37, 0x1, P4 ;  /* 0x0000002581077211 */ /* 0x000fe400020f0eff */
[----:B------:R-:W-:-:S04]  /*3d90*/  IADD3 R210, P4, R210, R36, RZ ;  /* 0x00000024d2d27210 */ /* 0x000fc80007f9e0ff */
[-C--:B------:R-:W-:Y:S02]  /*3da0*/  LEA.HI.X.SX32 R211, R97, R37.reuse, 0x1, P4 ;  /* 0x0000002561d37211 */ /* 0x080fe400020f0eff */
[-C--:B------:R-:W-:Y:S02]  /*3db0*/  IADD3 R190, P4, R190, R36.reuse, RZ ;  /* 0x00000024bebe7210 */ /* 0x080fe40007f9e0ff */
[----:B0-----:R-:W-:Y:S02]  /*3dc0*/  IADD3 R4, P1, R93, R36, RZ ;  /* 0x000000245d047210 */ /* 0x001fe40007f3e0ff */
[-C--:B------:R-:W-:Y:S02]  /*3dd0*/  LEA.HI.X.SX32 R191, R138, R37.reuse, 0x1, P4 ;  /* 0x000000258abf7211 */ /* 0x080fe400020f0eff */
[----:B------:R-:W-:Y:S02]  /*3de0*/  LEA.HI.X.SX32 R5, R92, R37, 0x1, P1 ;  /* 0x000000255c057211 */ /* 0x000fe400008f0eff */
[----:B------:R-:W-:-:S03]  /*3df0*/  CS2R R92, SRZ ;  /* 0x00000000005c7805 */ /* 0x000fc6000001ff00 */
[----:B------:R0:W-:Y:S04]  /*3e00*/  STL.64 [R1+0x60], R4 ;  /* 0x0000600401007387 */ /* 0x0001e80000100a00 */
[----:B------:R1:W-:Y:S01]  /*3e10*/  STL.64 [R1+0xc8], R6 ;  /* 0x0000c80601007387 */ /* 0x0003e20000100a00 */
[----:B0-----:R-:W-:-:S04]  /*3e20*/  IADD3 R4, P1, R94, R36, RZ ;  /* 0x000000245e047210 */ /* 0x001fc80007f3e0ff */
[-C--:B------:R-:W-:Y:S02]  /*3e30*/  LEA.HI.X.SX32 R5, R131, R37.reuse, 0x1, P1 ;  /* 0x0000002583057211 */ /* 0x080fe400008f0eff */
[-C--:B------:R-:W-:Y:S02]  /*3e40*/  IADD3 R8, P1, R95, R36.reuse, RZ ;  /* 0x000000245f087210 */ /* 0x080fe40007f3e0ff */
[-C--:B-1----:R-:W-:Y:S01]  /*3e50*/  IADD3 R6, P3, R96, R36.reuse, RZ ;  /* 0x0000002460067210 */ /* 0x082fe20007f7e0ff */
[----:B------:R0:W-:Y:S01]  /*3e60*/  STL.64 [R1+0x58], R4 ;  /* 0x0000580401007387 */ /* 0x0001e20000100a00 */
[-C--:B------:R-:W-:Y:S02]  /*3e70*/  LEA.HI.X.SX32 R9, R133, R37.reuse, 0x1, P1 ;  /* 0x0000002585097211 */ /* 0x080fe400008f0eff */
[-C--:B------:R-:W-:Y:S02]  /*3e80*/  LEA.HI.X.SX32 R7, R95, R37.reuse, 0x1, P3 ;  /* 0x000000255f077211 */ /* 0x080fe400018f0eff */
[-C--:B------:R-:W-:Y:S01]  /*3e90*/  IADD3 R198, P1, R198, R36.reuse, RZ ;  /* 0x00000024c6c67210 */ /* 0x080fe20007f3e0ff */
[----:B------:R-:W-:Y:S01]  /*3ea0*/  STL.64 [R1+0xf8], R8 ;  /* 0x0000f80801007387 */ /* 0x000fe20000100a00 */
[----:B------:R-:W-:Y:S01]  /*3eb0*/  IADD3 R194, P3, R194, R36, RZ ;  /* 0x00000024c2c27210 */ /* 0x000fe20007f7e0ff */
[----:B------:R-:W-:Y:S01]  /*3ec0*/  CS2R R94, SRZ ;  /* 0x00000000005e7805 */ /* 0x000fe2000001ff00 */
[----:B------:R-:W-:-:S02]  /*3ed0*/  LEA.HI.X.SX32 R199, R136, R37, 0x1, P1 ;  /* 0x0000002588c77211 */ /* 0x000fc400008f0eff */
[-C--:B------:R-:W-:Y:S02]  /*3ee0*/  LEA.HI.X.SX32 R195, R101, R37.reuse, 0x1, P3 ;  /* 0x0000002565c37211 */ /* 0x080fe400018f0eff */
[-C--:B0-----:R-:W-:Y:S02]  /*3ef0*/  IADD3 R4, P2, R97, R36.reuse, RZ ;  /* 0x0000002461047210 */ /* 0x081fe40007f5e0ff */
[-C--:B------:R-:W-:Y:S02]  /*3f00*/  LEA R10, P3, R2, R36.reuse, 0x3 ;  /* 0x00000024020a7211 */ /* 0x080fe400078618ff */
[-C--:B------:R-:W-:Y:S02]  /*3f10*/  LEA.HI.X.SX32 R5, R96, R37.reuse, 0x1, P2 ;  /* 0x0000002560057211 */ /* 0x080fe400010f0eff */
[----:B------:R-:W-:Y:S01]  /*3f20*/  LEA.HI.X.SX32 R11, R144, R37, 0x1, P3 ;  /* 0x00000025900b7211 */ /* 0x000fe200018f0eff */
[----:B------:R-:W-:Y:S02]  /*3f30*/  CS2R R96, SRZ ;  /* 0x0000000000607805 */ /* 0x000fe4000001ff00 */
[----:B------:R0:W-:Y:S04]  /*3f40*/  STL.64 [R1+0x50], R4 ;  /* 0x0000500401007387 */ /* 0x0001e80000100a00 */
[----:B------:R1:W-:Y:S01]  /*3f50*/  STL.64 [R1+0xc0], R6 ;  /* 0x0000c00601007387 */ /* 0x0003e20000100a00 */
[----:B0-----:R-:W-:-:S04]  /*3f60*/  IADD3 R4, P2, R98, R36, RZ ;  /* 0x0000002462047210 */ /* 0x001fc80007f5e0ff */
[-C--:B------:R-:W-:Y:S02]  /*3f70*/  LEA.HI.X.SX32 R5, R135, R37.reuse, 0x1, P2 ;  /* 0x0000002587057211 */ /* 0x080fe400010f0eff */
[-C--:B------:R-:W-:Y:S02]  /*3f80*/  IADD3 R8, P2, R99, R36.reuse, RZ ;  /* 0x0000002463087210 */ /* 0x080fe40007f5e0ff */
[-C--:B-1----:R-:W-:Y:S01]  /*3f90*/  IADD3 R6, P0, R101, R36.reuse, RZ ;  /* 0x0000002465067210 */ /* 0x082fe20007f1e0ff */
[----:B------:R0:W-:Y:S01]  /*3fa0*/  STL.64 [R1+0x48], R4 ;  /* 0x0000480401007387 */ /* 0x0001e20000100a00 */
[-C--:B------:R-:W-:Y:S01]  /*3fb0*/  LEA.HI.X.SX32 R9, R137, R37.reuse, 0x1, P2 ;  /* 0x0000002589097211 */ /* 0x080fe200010f0eff */
[----:B------:R-:W-:Y:S01]  /*3fc0*/  CS2R R100, SRZ ;  /* 0x0000000000647805 */ /* 0x000fe2000001ff00 */
[-C--:B------:R-:W-:Y:S02]  /*3fd0*/  LEA.HI.X.SX32 R7, R99, R37.reuse, 0x1, P0 ;  /* 0x0000002563077211 */ /* 0x080fe400000f0eff */
[CC--:B------:R-:W-:Y:S01]  /*3fe0*/  IADD3 R34, P2, R103.reuse, R36.reuse, RZ ;  /* 0x0000002467227210 */ /* 0x0c0fe20007f5e0ff */
[----:B------:R1:W-:Y:S01]  /*3ff0*/  STL.64 [R1+0xb8], R8 ;  /* 0x0000b80801007387 */ /* 0x0003e20000100a00 */
[C---:B------:R-:W-:Y:S01]  /*4000*/  LEA R32, P0, R2.reuse, R36, 0x2 ;  /* 0x0000002402207211 */ /* 0x040fe200078010ff */
[----:B------:R-:W-:Y:S01]  /*4010*/  CS2R R98, SRZ ;  /* 0x0000000000627805 */ /* 0x000fe2000001ff00 */
[-C--:B------:R-:W-:Y:S01]  /*4020*/  LEA.HI.X.SX32 R35, R2, R37.reuse, 0x1, P2 ;  /* 0x0000002502237211 */ /* 0x080fe200010f0eff */
[----:B------:R2:W-:Y:S01]  /*4030*/  STL.64 [R1+0x40], R6 ;  /* 0x0000400601007387 */ /* 0x0005e20000100a00 */
[----:B------:R-:W-:-:S02]  /*4040*/  LEA.HI.X.SX32 R33, R103, R37, 0x1, P0 ;  /* 0x0000002567217211 */ /* 0x000fc400000f0eff */
[-C--:B0-----:R-:W-:Y:S02]  /*4050*/  IADD3 R4, P1, R102, R36.reuse, RZ ;  /* 0x0000002466047210 */ /* 0x081fe40007f3e0ff */
[-C--:B------:R-:W-:Y:S01]  /*4060*/  IADD3 R182, P2, R182, R36.reuse, RZ ;  /* 0x00000024b6b67210 */ /* 0x080fe20007f5e0ff */
[----:B------:R-:W-:Y:S01]  /*4070*/  CS2R R102, SRZ ;  /* 0x0000000000667805 */ /* 0x000fe2000001ff00 */
[-C--:B------:R-:W-:Y:S02]  /*4080*/  LEA.HI.X.SX32 R5, R139, R37.reuse, 0x1, P1 ;  /* 0x000000258b057211 */ /* 0x080fe400008f0eff */
[-C--:B-1----:R-:W-:Y:S02]  /*4090*/  LEA R8, P4, R2, R36.reuse, 0x4 ;  /* 0x0000002402087211 */ /* 0x082fe400078820ff */
[----:B------:R-:W-:Y:S01]  /*40a0*/  LEA.HI.X.SX32 R183, R140, R37, 0x1, P2 ;  /* 0x000000258cb77211 */ /* 0x000fe200010f0eff */
[----:B------:R0:W-:Y:S01]  /*40b0*/  STL.64 [R1+0x38], R4 ;  /* 0x0000380401007387 */ /* 0x0001e20000100a00 */
[----:B--2---:R-:W-:-:S02]  /*40c0*/  LEA R6, P1, R2, R36, 0x5 ;  /* 0x0000002402067211 */ /* 0x004fc400078228ff */
[-C--:B------:R-:W-:Y:S01]  /*40d0*/  LEA.HI.X.SX32 R9, R143, R37.reuse, 0x1, P4 ;  /* 0x000000258f097211 */ /* 0x080fe200020f0eff */
[----:B------:R-:W-:Y:S01]  /*40e0*/  STL.64 [R1+0x128], R34 ;  /* 0x0001282201007387 */ /* 0x000fe20000100a00 */
[----:B------:R-:W-:-:S03]  /*40f0*/  LEA.HI.X.SX32 R7, R142, R37, 0x1, P1 ;  /* 0x000000258e077211 */ /* 0x000fc600008f0eff */
[----:B------:R-:W-:Y:S01]  /*4100*/  STL.64 [R1+0x120], R32 ;  /* 0x0001202001007387 */ /* 0x000fe20000100a00 */
[----:B0-----:R-:W-:-:S03]  /*4110*/  LEA R4, P5, R2, R36, 0x6 ;  /* 0x0000002402047211 */ /* 0x001fc600078a30ff */
[----:B------:R-:W-:Y:S01]  /*4120*/  STL.64 [R1+0x110], R10 ;  /* 0x0001100a01007387 */ /* 0x000fe20000100a00 */
[----:B------:R-:W-:Y:S02]  /*4130*/  LOP3.LUT R2, R19, 0x10, RZ, 0x3c, !PT ;  /* 0x0000001013027812 */ /* 0x000fe400078e3cff */
[----:B------:R-:W-:Y:S01]  /*4140*/  LEA.HI.X.SX32 R5, R141, R37, 0x1, P5 ;  /* 0x000000258d057211 */ /* 0x000fe200028f0eff */
[----:B------:R-:W-:Y:S01]  /*4150*/  STL.64 [R1+0xf0], R8 ;  /* 0x0000f00801007387 */ /* 0x000fe20000100a00 */
[C---:B------:R-:W-:Y:S02]  /*4160*/  LOP3.LUT R2, R19.reuse, 0x40, RZ, 0x3c, !PT ;  /* 0x0000004013027812 */ /* 0x040fe400078e3cff */
[----:B------:R-:W-:Y:S01]  /*4170*/  LOP3.LUT R2, R19, 0x70, RZ, 0x3c, !PT ;  /* 0x0000007013027812 */ /* 0x000fe200078e3cff */
[----:B------:R-:W-:Y:S01]  /*4180*/  STL.64 [R1+0xb0], R6 ;  /* 0x0000b00601007387 */ /* 0x000fe20000100a00 */
[----:B------:R-:W-:Y:S02]  /*4190*/  LOP3.LUT R2, R22, 0x20, RZ, 0x3c, !PT ;  /* 0x0000002016027812 */ /* 0x000fe400078e3cff */
[----:B------:R-:W-:Y:S01]  /*41a0*/  LOP3.LUT R2, R17, 0x40, RZ, 0x3c, !PT ;  /* 0x0000004011027812 */ /* 0x000fe200078e3cff */
[----:B------:R0:W-:Y:S01]  /*41b0*/  STL.64 [R1+0x30], R4 ;  /* 0x0000300401007387 */ /* 0x0001e20000100a00 */
[----:B------:R-:W-:-:S02]  /*41c0*/  LOP3.LUT R2, R18, 0x60, RZ, 0x3c, !PT ;  /* 0x0000006012027812 */ /* 0x000fc400078e3cff */
[C---:B0-----:R-:W-:Y:S02]  /*41d0*/  LOP3.LUT R4, R19.reuse, 0x20, RZ, 0x3c, !PT ;  /* 0x0000002013047812 */ /* 0x041fe400078e3cff */
[----:B------:R-:W-:Y:S02]  /*41e0*/  LOP3.LUT R4, R19, 0x50, RZ, 0x3c, !PT ;  /* 0x0000005013047812 */ /* 0x000fe400078e3cff */
[----:B------:R-:W-:Y:S02]  /*41f0*/  LOP3.LUT R4, R15, 0x40, RZ, 0x3c, !PT ;  /* 0x000000400f047812 */ /* 0x000fe400078e3cff */
[----:B------:R-:W-:Y:S02]  /*4200*/  LOP3.LUT R4, R22, 0x40, RZ, 0x3c, !PT ;  /* 0x0000004016047812 */ /* 0x000fe400078e3cff */
[----:B------:R-:W-:-:S06]  /*4210*/  LOP3.LUT R4, R18, 0x20, RZ, 0x3c, !PT ;  /* 0x0000002012047812 */ /* 0x000fcc00078e3cff */
.L_x_19:
[----:B------:R-:W2:Y:S04]  /*4220*/  LDL.64 R4, [R1+0x128] ;  /* 0x0001280001047983 */ /* 0x000ea80000100a00 */
[----:B------:R-:W3:Y:S04]  /*4230*/  LDL.64 R112, [R1+0x120] ;  /* 0x0001200001707983 */ /* 0x000ee80000100a00 */
[----:B------:R-:W4:Y:S04]  /*4240*/  LDL.64 R8, [R1+0x100] ;  /* 0x0001000001087983 */ /* 0x000f280000100a00 */
[----:B------:R-:W5:Y:S04]  /*4250*/  LDL.64 R6, [R1+0x110] ;  /* 0x0001100001067983 */ /* 0x000f680000100a00 */
[----:B------:R-:W3:Y:S04]  /*4260*/  LDL.64 R104, [R1+0xf8] ;  /* 0x0000f80001687983 */ /* 0x000ee80000100a00 */
        /* <DEDUP_REMOVED lines=13> */
[----:B------:R-:W3:Y:S01]  /*4340*/  LDL.64 R122, [R1+0x98] ;  /* 0x00009800017a7983 */ /* 0x000ee20000100a00 */
[----:B------:R-:W-:-:S03]  /*4350*/  IMAD.WIDE R2, R21, 0x2, R36 ;  /* 0x0000000215027825 */ /* 0x000fc600078e0224 */
[----:B------:R-:W3:Y:S04]  /*4360*/  LDL.64 R144, [R1+0x68] ;  /* 0x0000680001907983 */ /* 0x000ee80000100a00 */
[----:B------:R0:W3:Y:S04]  /*4370*/  LDG.E.U16 R2, [R2.64] ;  /* 0x0000000602027981 */ /* 0x0000e8000c1e1500 */
[----:B------:R-:W3:Y:S04]  /*4380*/  LDL.64 R142, [R1+0x58] ;  /* 0x00005800018e7983 */ /* 0x000ee80000100a00 */
[----:B------:R-:W3:Y:S04]  /*4390*/  LDL.64 R146, [R1+0x78] ;  /* 0x0000780001927983 */ /* 0x000ee80000100a00 */
[----:B------:R-:W3:Y:S04]  /*43a0*/  LDL.64 R140, [R1+0x50] ;  /* 0x00005000018c7983 */ /* 0x000ee80000100a00 */
[----:B------:R-:W3:Y:S04]  /*43b0*/  LDL.64 R130, [R1+0x28] ;  /* 0x0000280001827983 */ /* 0x000ee80000100a00 */
[----:B------:R-:W3:Y:S04]  /*43c0*/  LDL.64 R138, [R1+0x40] ;  /* 0x00004000018a7983 */ /* 0x000ee80000100a00 */
[----:B------:R-:W3:Y:S04]  /*43d0*/  LDL.64 R128, [R1+0x38] ;  /* 0x0000380001807983 */ /* 0x000ee80000100a00 */
[----:B------:R-:W3:Y:S04]  /*43e0*/  LDL.64 R132, [R1] ;  /* 0x0000000001847983 */ /* 0x000ee80000100a00 */
[----:B------:R-:W3:Y:S04]  /*43f0*/  LDL.64 R136, [R1+0x30] ;  /* 0x0000300001887983 */ /* 0x000ee80000100a00 */
[----:B------:R-:W3:Y:S01]  /*4400*/  LDL.64 R134, [R1+0x8] ;  /* 0x0000080001867983 */ /* 0x000ee20000100a00 */
[----:B--2---:R-:W-:-:S05]  /*4410*/  IMAD.WIDE R4, R21, 0x2, R4 ;  /* 0x0000000215047825 */ /* 0x004fca00078e0204 */
[----:B0-----:R3:W2:Y:S01]  /*4420*/  LDG.E.U16 R3, [R4.64] ;  /* 0x0000000604037981 */ /* 0x0016a2000c1e1500 */
[----:B----4-:R-:W-:-:S04]  /*4430*/  IMAD.WIDE R8, R21, 0x2, R8 ;  /* 0x0000000215087825 */ /* 0x010fc800078e0208 */
[C---:B-----5:R-:W-:Y:S02]  /*4440*/  IMAD.WIDE R6, R21.reuse, 0x2, R6 ;  /* 0x0000000215067825 */ /* 0x060fe400078e0206 */
[----:B------:R0:W4:Y:S02]  /*4450*/  LDG.E.U16 R8, [R8.64] ;  /* 0x0000000608087981 */ /* 0x000124000c1e1500 */
[C---:B---3--:R-:W-:Y:S02]  /*4460*/  IMAD.WIDE R4, R21.reuse, 0x2, R112 ;  /* 0x0000000215047825 */ /* 0x048fe400078e0270 */
[----:B------:R-:W3:Y:S02]  /*4470*/  LDL.64 R112, [R1+0xa0] ;  /* 0x0000a00001707983 */ /* 0x000ee40000100a00 */
[C---:B------:R-:W-:Y:S02]  /*4480*/  IMAD.WIDE R104, R21.reuse, 0x2, R104 ;  /* 0x0000000215687825 */ /* 0x040fe400078e0268 */
[----:B------:R1:W5:Y:S02]  /*4490*/  LDG.E.U16 R6, [R6.64] ;  /* 0x0000000606067981 */ /* 0x000364000c1e1500 */
[----:B------:R-:W-:-:S02]  /*44a0*/  IMAD.WIDE R10, R21, 0x2, R10 ;  /* 0x00000002150a7825 */ /* 0x000fc400078e020a */
[----:B0-----:R0:W2:Y:S02]  /*44b0*/  LDG.E.U16 R9, [R104.64] ;  /* 0x0000000668097981 */ /* 0x0010a4000c1e1500 */
[C---:B------:R-:W-:Y:S02]  /*44c0*/  IMAD.WIDE R34, R21.reuse, 0x2, R34 ;  /* 0x0000000215227825 */ /* 0x040fe400078e0222 */
[----:B------:R0:W2:Y:S04]  /*44d0*/  LDG.E.U16 R4, [R4.64] ;  /* 0x0000000604047981 */ /* 0x0000a8000c1e1500 */
[----:B-1----:R1:W2:Y:S01]  /*44e0*/  LDG.E.U16 R7, [R10.64] ;  /* 0x000000060a077981 */ /* 0x0022a2000c1e1500 */
[----:B0-----:R-:W-:-:S03]  /*44f0*/  IMAD.WIDE R104, R21, 0x2, R114 ;  /* 0x0000000215687825 */ /* 0x001fc600078e0272 */
[----:B------:R0:W2:Y:S01]  /*4500*/  LDG.E.U16 R12, [R34.64] ;  /* 0x00000006220c7981 */ /* 0x0000a2000c1e1500 */
[----:B------:R-:W-:-:S03]  /*4510*/  IMAD.WIDE R38, R21, 0x2, R38 ;  /* 0x0000000215267825 */ /* 0x000fc600078e0226 */
[----:B------:R-:W2:Y:S01]  /*4520*/  LDL.64 R114, [R1+0x60] ;  /* 0x0000600001727983 */ /* 0x000ea20000100a00 */
[----:B-1----:R-:W-:-:S03]  /*4530*/  IMAD.WIDE R10, R21, 0x2, R110 ;  /* 0x00000002150a7825 */ /* 0x002fc600078e026e */
[----:B------:R-:W4:Y:S01]  /*4540*/  LDL.64 R110, [R1+0x90] ;  /* 0x00009000016e7983 */ /* 0x000f220000100a00 */
[----:B0-----:R-:W-:-:S03]  /*4550*/  IMAD.WIDE R34, R21, 0x2, R118 ;  /* 0x0000000215227825 */ /* 0x001fc600078e0276 */
[----:B------:R-:W5:Y:S01]  /*4560*/  LDL.64 R118, [R1+0x80] ;  /* 0x0000800001767983 */ /* 0x000f620000100a00 */
[----:B------:R-:W-:-:S03]  /*4570*/  IMAD.WIDE R32, R21, 0x2, R32 ;  /* 0x0000000215207825 */ /* 0x000fc600078e0220 */
[----:B------:R0:W5:Y:S04]  /*4580*/  LDG.E.U16 R10, [R10.64] ;  /* 0x000000060a0a7981 */ /* 0x000168000c1e1500 */
[----:B------:R1:W5:Y:S01]  /*4590*/  LDG.E.U16 R5, [R32.64] ;  /* 0x0000000620057981 */ /* 0x000362000c1e1500 */
[----:B------:R-:W-:-:S03]  /*45a0*/  IMAD.WIDE R108, R21, 0x2, R108 ;  /* 0x00000002156c7825 */ /* 0x000fc600078e026c */
[----:B------:R1:W5:Y:S04]  /*45b0*/  LDG.E.U16 R34, [R34.64] ;  /* 0x0000000622227981 */ /* 0x000368000c1e1500 */
[----:B0-----:R0:W5:Y:S01]  /*45c0*/  LDG.E.U16 R11, [R38.64] ;  /* 0x00000006260b7981 */ /* 0x001162000c1e1500 */
[----:B-1----:R-:W-:-:S03]  /*45d0*/  IMAD.WIDE R32, R21, 0x2, R126 ;  /* 0x0000000215207825 */ /* 0x002fc600078e027e */
[----:B------:R-:W5:Y:S01]  /*45e0*/  LDL.64 R126, [R1+0x48] ;  /* 0x00004800017e7983 */ /* 0x000f620000100a00 */
[----:B------:R-:W-:-:S03]  /*45f0*/  IMAD.WIDE R106, R21, 0x2, R106 ;  /* 0x00000002156a7825 */ /* 0x000fc600078e026a */
[----:B------:R1:W5:Y:S01]  /*4600*/  LDG.E.U16 R32, [R32.64] ;  /* 0x0000000620207981 */ /* 0x000362000c1e1500 */
[----:B0-----:R-:W-:-:S03]  /*4610*/  IMAD.WIDE R38, R21, 0x2, R116 ;  /* 0x0000000215267825 */ /* 0x001fc600078e0274 */
[----:B------:R-:W5:Y:S04]  /*4620*/  LDL.64 R116, [R1+0x70] ;  /* 0x0000700001747983 */ /* 0x000f680000100a00 */
[----:B------:R0:W5:Y:S04]  /*4630*/  LDG.E.U16 R38, [R38.64] ;  /* 0x0000000626267981 */ /* 0x000168000c1e1500 */
[----:B-1----:R1:W5:Y:S04]  /*4640*/  LDG.E.U16 R33, [R108.64] ;  /* 0x000000066c217981 */ /* 0x002368000c1e1500 */
[----:B------:R1:W5:Y:S04]  /*4650*/  LDG.E.U16 R35, [R106.64] ;  /* 0x000000066a237981 */ /* 0x000368000c1e1500 */
[----:B0-----:R0:W5:Y:S01]  /*4660*/  LDG.E.U16 R39, [R104.64] ;  /* 0x0000000668277981 */ /* 0x001162000c1e1500 */
[----:B-1----:R-:W-:-:S03]  /*4670*/  IMAD.WIDE R108, R21, 0x2, R120 ;  /* 0x00000002156c7825 */ /* 0x002fc600078e0278 */
[----:B------:R-:W5:Y:S01]  /*4680*/  LDL.64 R120, [R1+0x20] ;  /* 0x0000200001787983 */ /* 0x000f620000100a00 */
[----:B------:R-:W-:-:S03]  /*4690*/  IMAD.WIDE R106, R21, 0x2, R122 ;  /* 0x00000002156a7825 */ /* 0x000fc600078e027a */
[----:B------:R-:W5:Y:S01]  /*46a0*/  LDL.64 R122, [R1+0x18] ;  /* 0x00001800017a7983 */ /* 0x000f620000100a00 */
[----:B0-----:R-:W-:-:S03]  /*46b0*/  IMAD.WIDE R104, R21, 0x2, R124 ;  /* 0x0000000215687825 */ /* 0x001fc600078e027c */
[----:B------:R-:W5:Y:S04]  /*46c0*/  LDL.64 R124, [R1+0x10] ;  /* 0x00001000017c7983 */ /* 0x000f680000100a00 */
[----:B------:R0:W5:Y:S04]  /*46d0*/  LDG.E.U16 R104, [R104.64] ;  /* 0x0000000668687981 */ /* 0x000168000c1e1500 */
[----:B------:R1:W5:Y:S04]  /*46e0*/  LDG.E.U16 R106, [R106.64] ;  /* 0x000000066a6a7981 */ /* 0x000368000c1e1500 */
[----:B------:R0:W5:Y:S01]  /*46f0*/  LDG.E.U16 R108, [R108.64] ;  /* 0x000000066c6c7981 */ /* 0x000162000c1e1500 */
[----:B------:R-:W-:-:S06]  /*4700*/  IMAD.WIDE R128, R21, 0x2, R128 ;  /* 0x0000000215807825 */ /* 0x000fcc00078e0280 */
[----:B------:R0:W5:Y:S01]  /*4710*/  LDG.E.U16 R128, [R128.64] ;  /* 0x0000000680807981 */ /* 0x000162000c1e1500 */
[----:B---3--:R-:W-:-:S05]  /*4720*/  IMAD.WIDE R112, R21, 0x2, R112 ;  /* 0x0000000215707825 */ /* 0x008fca00078e0270 */
[----:B0-----:R0:W3:Y:S02]  /*4730*/  LDG.E.U16 R105, [R112.64] ;  /* 0x0000000670697981 */ /* 0x0010e4000c1e1500 */
[----:B0-----:R-:W-:-:S06]  /*4740*/  IMAD.WIDE R112, R21, 0x2, R144 ;  /* 0x0000000215707825 */ /* 0x001fcc00078e0290 */
[----:B------:R0:W3:Y:S01]  /*4750*/  LDG.E.U16 R112, [R112.64] ;  /* 0x0000000670707981 */ /* 0x0000e2000c1e1500 */
[----:B--2---:R-:W-:-:S04]  /*4760*/  IMAD.WIDE R114, R21, 0x2, R114 ;  /* 0x0000000215727825 */ /* 0x004fc800078e0272 */
[C---:B----4-:R-:W-:Y:S01]  /*4770*/  IMAD.WIDE R110, R21.reuse, 0x2, R110 ;  /* 0x00000002156e7825 */ /* 0x050fe200078e026e */
[----:B0-----:R0:W2:Y:S03]  /*4780*/  LDG.E.U16 R113, [R114.64] ;  /* 0x0000000672717981 */ /* 0x0010a6000c1e1500 */
[C---:B-----5:R-:W-:Y:S01]  /*4790*/  IMAD.WIDE R118, R21.reuse, 0x2, R118 ;  /* 0x0000000215767825 */ /* 0x060fe200078e0276 */
[----:B-1----:R1:W4:Y:S04]  /*47a0*/  LDG.E.U16 R107, [R110.64] ;  /* 0x000000066e6b7981 */ /* 0x002328000c1e1500 */
[----:B------:R5:W2:Y:S01]  /*47b0*/  LDG.E.U16 R109, [R118.64] ;  /* 0x00000006766d7981 */ /* 0x000aa2000c1e1500 */
[----:B0-----:R-:W-:-:S04]  /*47c0*/  IMAD.WIDE R114, R21, 0x2, R142 ;  /* 0x0000000215727825 */ /* 0x001fc800078e028e */
[C---:B-1----:R-:W-:Y:S02]  /*47d0*/  IMAD.WIDE R110, R21.reuse, 0x2, R146 ;  /* 0x00000002156e7825 */ /* 0x042fe400078e0292 */
[----:B------:R0:W2:Y:S02]  /*47e0*/  LDG.E.U16 R114, [R114.64] ;  /* 0x0000000672727981 */ /* 0x0000a4000c1e1500 */
[C---:B-----5:R-:W-:Y:S02]  /*47f0*/  IMAD.WIDE R118, R21.reuse, 0x2, R140 ;  /* 0x0000000215767825 */ /* 0x060fe400078e028c */
[----:B------:R1:W5:Y:S02]  /*4800*/  LDG.E.U16 R110, [R110.64] ;  /* 0x000000066e6e7981 */ /* 0x000364000c1e1500 */
[C---:B------:R-:W-:Y:S02]  /*4810*/  IMAD.WIDE R126, R21.reuse, 0x2, R126 ;  /* 0x00000002157e7825 */ /* 0x040fe400078e027e */
[----:B0-----:R0:W2:Y:S02]  /*4820*/  LDG.E.U16 R115, [R118.64] ;  /* 0x0000000676737981 */ /* 0x0010a4000c1e1500 */
[----:B------:R-:W-:-:S02]  /*4830*/  IMAD.WIDE R116, R21, 0x2, R116 ;  /* 0x0000000215747825 */ /* 0x000fc400078e0274 */
[----:B------:R0:W2:Y:S04]  /*4840*/  LDG.E.U16 R126, [R126.64] ;  /* 0x000000067e7e7981 */ /* 0x0000a8000c1e1500 */
[----:B-1----:R1:W2:Y:S01]  /*4850*/  LDG.E.U16 R111, [R116.64] ;  /* 0x00000006746f7981 */ /* 0x0022a2000c1e1500 */
[----:B0-----:R-:W-:-:S05]  /*4860*/  IMAD.WIDE R118, R21, 0x2, R130 ;  /* 0x0000000215767825 */ /* 0x001fca00078e0282 */
[----:B------:R0:W3:Y:S01]  /*4870*/  LDG.E.U16 R130, [R118.64] ;  /* 0x0000000676827981 */ /* 0x0000e2000c1e1500 */
[----:B-1----:R-:W-:-:S05]  /*4880*/  IMAD.WIDE R116, R21, 0x2, R138 ;  /* 0x0000000215747825 */ /* 0x002fca00078e028a */
[----:B------:R1:W3:Y:S01]  /*4890*/  LDG.E.U16 R127, [R116.64] ;  /* 0x00000006747f7981 */ /* 0x0002e2000c1e1500 */
[----:B------:R-:W-:-:S04]  /*48a0*/  IMAD.WIDE R120, R21, 0x2, R120 ;  /* 0x0000000215787825 */ /* 0x000fc800078e0278 */
[C---:B0-----:R-:W-:Y:S01]  /*48b0*/  IMAD.WIDE R118, R21.reuse, 0x2, R132 ;  /* 0x0000000215767825 */ /* 0x041fe200078e0284 */
[----:B------:R0:W3:Y:S03]  /*48c0*/  LDG.E.U16 R131, [R120.64] ;  /* 0x0000000678837981 */ /* 0x0000e6000c1e1500 */
[----:B------:R-:W-:-:S04]  /*48d0*/  IMAD.WIDE R124, R21, 0x2, R124 ;  /* 0x00000002157c7825 */ /* 0x000fc800078e027c */
[C---:B-1----:R-:W-:Y:S02]  /*48e0*/  IMAD.WIDE R116, R21.reuse, 0x2, R136 ;  /* 0x0000000215747825 */ /* 0x042fe400078e0288 */
[----:B------:R1:W3:Y:S02]  /*48f0*/  LDG.E.U16 R124, [R124.64] ;  /* 0x000000067c7c7981 */ /* 0x0002e4000c1e1500 */
[C---:B------:R-:W-:Y:S02]  /*4900*/  IMAD.WIDE R122, R21.reuse, 0x2, R122 ;  /* 0x00000002157a7825 */ /* 0x040fe400078e027a */
[----:B------:R1:W3:Y:S02]  /*4910*/  LDG.E.U16 R129, [R116.64] ;  /* 0x0000000674817981 */ /* 0x0002e4000c1e1500 */
[C---:B0-----:R-:W-:Y:S02]  /*4920*/  IMAD.WIDE R120, R21.reuse, 0x2, R250 ;  /* 0x0000000215787825 */ /* 0x041fe400078e02fa */
[----:B------:R0:W4:Y:S04]  /*4930*/  LDG.E.U16 R122, [R122.64] ;  /* 0x000000067a7a7981 */ /* 0x000128000c1e1500 */
[----:B-1----:R1:W4:Y:S01]  /*4940*/  LDG.E.U16 R125, [R118.64] ;  /* 0x00000006767d7981 */ /* 0x002322000c1e1500 */
[----:B------:R-:W-:-:S03]  /*4950*/  IMAD.WIDE R116, R21, 0x2, R134 ;  /* 0x0000000215747825 */ /* 0x000fc600078e0286 */
[----:B------:R1:W4:Y:S04]  /*4960*/  LDG.E.U16 R132, [R120.64] ;  /* 0x0000000678847981 */ /* 0x000328000c1e1500 */
[----:B0-----:R0:W4:Y:S01]  /*4970*/  LDG.E.U16 R123, [R116.64] ;  /* 0x00000006747b7981 */ /* 0x001122000c1e1500 */
[----:B-1----:R-:W-:-:S04]  /*4980*/  IMAD.WIDE R118, R21, 0x2, R246 ;  /* 0x0000000215767825 */ /* 0x002fc800078e02f6 */
[C---:B------:R-:W-:Y:S01]  /*4990*/  IMAD.WIDE R120, R21.reuse, 0x2, R244 ;  /* 0x0000000215787825 */ /* 0x040fe200078e02f4 */
[----:B------:R1:W4:Y:S03]  /*49a0*/  LDG.E.U16 R134, [R118.64] ;  /* 0x0000000676867981 */ /* 0x000326000c1e1500 */
[C---:B0-----:R-:W-:Y:S01]  /*49b0*/  IMAD.WIDE R116, R21.reuse, 0x2, R248 ;  /* 0x0000000215747825 */ /* 0x041fe200078e02f8 */
[----:B------:R0:W4:Y:S04]  /*49c0*/  LDG.E.U16 R135, [R120.64] ;  /* 0x0000000678877981 */ /* 0x000128000c1e1500 */
[----:B------:R0:W4:Y:S01]  /*49d0*/  LDG.E.U16 R133, [R116.64] ;  /* 0x0000000674857981 */ /* 0x000122000c1e1500 */
[----:B-1----:R-:W-:-:S04]  /*49e0*/  IMAD.WIDE R118, R21, 0x2, R240 ;  /* 0x0000000215767825 */ /* 0x002fc800078e02f0 */
[C---:B0-----:R-:W-:Y:S01]  /*49f0*/  IMAD.WIDE R120, R21.reuse, 0x2, R232 ;  /* 0x0000000215787825 */ /* 0x041fe200078e02e8 */
[----:B------:R0:W5:Y:S03]  /*4a00*/  LDG.E.U16 R137, [R118.64] ;  /* 0x0000000676897981 */ /* 0x000166000c1e1500 */
[C---:B------:R-:W-:Y:S01]  /*4a10*/  IMAD.WIDE R116, R21.reuse, 0x2, R242 ;  /* 0x0000000215747825 */ /* 0x040fe200078e02f2 */
[----:B------:R1:W5:Y:S04]  /*4a20*/  LDG.E.U16 R138, [R120.64] ;  /* 0x00000006788a7981 */ /* 0x000368000c1e1500 */
[----:B------:R1:W5:Y:S01]  /*4a30*/  LDG.E.U16 R136, [R116.64] ;  /* 0x0000000674887981 */ /* 0x000362000c1e1500 */
[----:B0-----:R-:W-:-:S05]  /*4a40*/  IMAD.WIDE R118, R21, 0x2, R210 ;  /* 0x0000000215767825 */ /* 0x001fca00078e02d2 */
[----:B------:R0:W5:Y:S01]  /*4a50*/  LDG.E.U16 R140, [R118.64] ;  /* 0x00000006768c7981 */ /* 0x000162000c1e1500 */
[----:B-1----:R-:W-:-:S04]  /*4a60*/  IMAD.WIDE R120, R21, 0x2, R206 ;  /* 0x0000000215787825 */ /* 0x002fc800078e02ce */
[C---:B------:R-:W-:Y:S01]  /*4a70*/  IMAD.WIDE R116, R21.reuse, 0x2, R228 ;  /* 0x0000000215747825 */ /* 0x040fe200078e02e4 */
[----:B------:R1:W5:Y:S04]  /*4a80*/  LDG.E.U16 R141, [R120.64] ;  /* 0x00000006788d7981 */ /* 0x000368000c1e1500 */
[----:B------:R1:W5:Y:S01]  /*4a90*/  LDG.E.U16 R139, [R116.64] ;  /* 0x00000006748b7981 */ /* 0x000362000c1e1500 */
[----:B0-----:R-:W-:-:S04]  /*4aa0*/  IMAD.WIDE R118, R21, 0x2, R226 ;  /* 0x0000000215767825 */ /* 0x001fc800078e02e2 */
[C---:B-1----:R-:W-:Y:S01]  /*4ab0*/  IMAD.WIDE R120, R21.reuse, 0x2, R202 ;  /* 0x0000000215787825 */ /* 0x042fe200078e02ca */
[----:B------:R0:W5:Y:S03]  /*4ac0*/  LDG.E.U16 R143, [R118.64] ;  /* 0x00000006768f7981 */ /* 0x000166000c1e1500 */
        /* <DEDUP_REMOVED lines=22> */
[C---:B-1----:R-:W-:Y:S02]  /*4c30*/  IMAD.WIDE R120, R21.reuse, 0x2, R182 ;  /* 0x0000000215787825 */ /* 0x042fe400078e02b6 */
[----:B------:R-:W5:Y:S02]  /*4c40*/  LDG.E.U16 R118, [R118.64] ;  /* 0x0000000676767981 */ /* 0x000f64000c1e1500 */
[----:B------:R-:W-:Y:S02]  /*4c50*/  IMAD.WIDE R116, R21, 0x2, R234 ;  /* 0x0000000215747825 */ /* 0x000fe400078e02ea */
[----:B------:R-:W5:Y:S04]  /*4c60*/  LDG.E.U16 R120, [R120.64] ;  /* 0x0000000678787981 */ /* 0x000f68000c1e1500 */
[----:B------:R-:W5:Y:S04]  /*4c70*/  LDG.E.U16 R116, [R116.64] ;  /* 0x0000000674747981 */ /* 0x000f68000c1e1500 */
[----:B------:R-:W-:Y:S01]  /*4c80*/  BAR.SYNC.DEFER_BLOCKING 0x0 ;  /* 0x0000000000007b1d */ /* 0x000fe20000010000 */
[----:B------:R-:W-:-:S02]  /*4c90*/  LOP3.LUT R154, R19, 0x10, RZ, 0x3c, !PT ;  /* 0x00000010139a7812 */ /* 0x000fc400078e3cff */
[----:B------:R-:W-:-:S03]  /*4ca0*/  LOP3.LUT R155, R19, 0x20, RZ, 0x3c, !PT ;  /* 0x00000020139b7812 */ /* 0x000fc600078e3cff */
[----:B------:R0:W-:Y:S04]  /*4cb0*/  STS.U16 [R19+0x4000], R2 ;  /* 0x0040000213007388 */ /* 0x0001e80000000400 */
[----:B------:R-:W-:Y:S04]  /*4cc0*/  STS.U16 [R19+0x4800], R10 ;  /* 0x0048000a13007388 */ /* 0x000fe80000000400 */
[----:B------:R-:W-:Y:S01]  /*4cd0*/  STS.U16 [R19+0x5000], R39 ;  /* 0x0050002713007388 */ /* 0x000fe20000000400 */
[----:B0-----:R-:W-:-:S03]  /*4ce0*/  LOP3.LUT R2, R19, 0x70, RZ, 0x3c, !PT ;  /* 0x0000007013027812 */ /* 0x001fc600078e3cff */
[----:B--2---:R-:W-:Y:S04]  /*4cf0*/  STS.U16 [R19+0x5800], R111 ;  /* 0x0058006f13007388 */ /* 0x004fe80000000400 */
[----:B---3--:R-:W-:Y:S04]  /*4d00*/  STS.U16 [R19+0x6000], R129 ;  /* 0x0060008113007388 */ /* 0x008fe80000000400 */
        /* <DEDUP_REMOVED lines=10> */
[----:B------:R0:W-:Y:S04]  /*4db0*/  STS.U16 [R154+0x7900], R141 ;  /* 0x0079008d9a007388 */ /* 0x0001e80000000400 */
[----:B------:R-:W-:Y:S04]  /*4dc0*/  STS.U16 [R155+0x4200], R4 ;  /* 0x004200049b007388 */ /* 0x000fe80000000400 */
[----:B------:R-:W-:Y:S01]  /*4dd0*/  STS.U16 [R155+0x4a00], R12 ;  /* 0x004a000c9b007388 */ /* 0x000fe20000000400 */
[----:B0-----:R-:W-:-:S03]  /*4de0*/  LOP3.LUT R154, R19, 0x30, RZ, 0x3c, !PT ;  /* 0x00000030139a7812 */ /* 0x001fc600078e3cff */
        /* <DEDUP_REMOVED lines=23> */
[----:B------:R-:W-:Y:S01]  /*4f60*/  STS.U16 [R155+0x7c00], R148 ;  /* 0x007c00949b007388 */ /* 0x000fe20000000400 */
[----:B------:R-:W-:-:S03]  /*4f70*/  LOP3.LUT R3, R19, 0x60, RZ, 0x3c, !PT ;  /* 0x0000006013037812 */ /* 0x000fc600078e3cff */
        /* <DEDUP_REMOVED lines=24> */
[----:B------:R-:W-:Y:S01]  /*5100*/  BAR.SYNC.DEFER_BLOCKING 0x0 ;  /* 0x0000000000007b1d */ /* 0x000fe20000010000 */
[----:B------:R-:W-:-:S02]  /*5110*/  LOP3.LUT R12, R18, 0x20, RZ, 0x3c, !PT ;  /* 0x00000020120c7812 */ /* 0x000fc400078e3cff */
[C---:B0-----:R-:W-:Y:S02]  /*5120*/  LOP3.LUT R3, R18.reuse, 0x40, RZ, 0x3c, !PT ;  /* 0x0000004012037812 */ /* 0x041fe400078e3cff */
[----:B-1----:R-:W-:Y:S01]  /*5130*/  LOP3.LUT R2, R18, 0x60, RZ, 0x3c, !PT ;  /* 0x0000006012027812 */ /* 0x002fe200078e3cff */
[----:B------:R-:W-:Y:S04]  /*5140*/  LDSM.16.MT88.4 R8, [R18] ;  /* 0x000000001208783b */ /* 0x000fe80000004200 */
[----:B------:R-:W0:Y:S04]  /*5150*/  LDSM.16.M88.4 R132, [R16+0x4000] ;  /* 0x004000001084783b */ /* 0x000e280000000200 */
[----:B------:R-:W1:Y:S04]  /*5160*/  LDSM.16.MT88.4 R140, [R12] ;  /* 0x000000000c8c783b */ /* 0x000e680000004200 */
[----:B------:R-:W2:Y:S04]  /*5170*/  LDSM.16.MT88.4 R136, [R3] ;  /* 0x000000000388783b */ /* 0x000ea80000004200 */
[----:B------:R-:W3:Y:S04]  /*5180*/  LDSM.16.M88.4 R124, [R16+0x6000] ;  /* 0x00600000107c783b */ /* 0x000ee80000000200 */
[----:B------:R-:W4:Y:S04]  /*5190*/  LDSM.16.MT88.4 R120, [R2] ;  /* 0x000000000278783b */ /* 0x000f280000004200 */
[----:B------:R-:W5:Y:S04]  /*51a0*/  LDSM.16.MT88.4 R104, [R12+0x800] ;  /* 0x000800000c68783b */ /* 0x000f680000004200 */
[----:B------:R-:W3:Y:S04]  /*51b0*/  LDSM.16.MT88.4 R112, [R3+0x800] ;  /* 0x000800000370783b */ /* 0x000ee80000004200 */
[----:B------:R-:W4:Y:S04]  /*51c0*/  LDSM.16.MT88.4 R144, [R18+0x800] ;  /* 0x000800001290783b */ /* 0x000f280000004200 */
[----:B------:R-:W4:Y:S01]  /*51d0*/  LDSM.16.MT88.4 R116, [R2+0x800] ;  /* 0x000800000274783b */ /* 0x000f220000004200 */
[-C--:B0-----:R-:W-:Y:S08]  /*51e0*/  HMMA.16816.F32 R4, R8, R132.reuse, RZ ;  /* 0x000000840804723c */ /* 0x081ff000000018ff */
[-C--:B-1----:R-:W-:Y:S08]  /*51f0*/  HMMA.16816.F32 R32, R140, R132.reuse, RZ ;  /* 0x000000848c20723c */ /* 0x082ff000000018ff */
[----:B--2---:R-:W-:Y:S08]  /*5200*/  HMMA.16816.F32 R108, R136, R132, RZ ;  /* 0x00000084886c723c */ /* 0x004ff000000018ff */
[-C--:B---3--:R-:W-:Y:S08]  /*5210*/  HMMA.16816.F32 R8, R8, R124.reuse, RZ ;  /* 0x0000007c0808723c */ /* 0x088ff000000018ff */
[-C--:B------:R-:W-:Y:S08]  /*5220*/  HMMA.16816.F32 R140, R140, R124.reuse, RZ ;  /* 0x0000007c8c8c723c */ /* 0x080ff000000018ff */
[----:B------:R-:W-:Y:S08]  /*5230*/  HMMA.16816.F32 R136, R136, R124, RZ ;  /* 0x0000007c8888723c */ /* 0x000ff000000018ff */
[C---:B----4-:R-:W-:Y:S08]  /*5240*/  HMMA.16816.F32 R128, R120.reuse, R132, RZ ;  /* 0x000000847880723c */ /* 0x050ff000000018ff */
[----:B------:R-:W-:Y:S01]  /*5250*/  HMMA.16816.F32 R120, R120, R124, RZ ;  /* 0x0000007c7878723c */ /* 0x000fe200000018ff */
[----:B------:R-:W-:-:S07]  /*5260*/  LOP3.LUT R38, R16, 0x40, RZ, 0x3c, !PT ;  /* 0x0000004010267812 */ /* 0x000fce00078e3cff */
[-C--:B-----5:R-:W-:Y:S08]  /*5270*/  HMMA.16816.F32 R32, R104, R134.reuse, R32 ;  /* 0x000000866820723c */ /* 0x0a0ff00000001820 */
[-C--:B------:R-:W-:Y:S08]  /*5280*/  HMMA.16816.F32 R108, R112, R134.reuse, R108 ;  /* 0x00000086706c723c */ /* 0x080ff0000000186c */
[C---:B------:R-:W-:Y:S08]  /*5290*/  HMMA.16816.F32 R4, R144.reuse, R134, R4 ;  /* 0x000000869004723c */ /* 0x040ff00000001804 */
[-C--:B------:R-:W-:Y:S01]  /*52a0*/  HMMA.16816.F32 R8, R144, R126.reuse, R8 ;  /* 0x0000007e9008723c */ /* 0x080fe20000001808 */
[----:B------:R-:W-:Y:S07]  /*52b0*/  LDSM.16.MT88.4 R144, [R18+0x1000] ;  /* 0x001000001290783b */ /* 0x000fee0000004200 */
[-C--:B------:R-:W-:Y:S01]  /*52c0*/  HMMA.16816.F32 R104, R104, R126.reuse, R140 ;  /* 0x0000007e6868723c */ /* 0x080fe2000000188c */
[----:B------:R-:W-:Y:S07]  /*52d0*/  LDSM.16.MT88.4 R140, [R12+0x1000] ;  /* 0x001000000c8c783b */ /* 0x000fee0000004200 */
[----:B------:R-:W-:Y:S01]  /*52e0*/  HMMA.16816.F32 R112, R112, R126, R136 ;  /* 0x0000007e7070723c */ /* 0x000fe20000001888 */
[----:B------:R-:W-:Y:S07]  /*52f0*/  LDSM.16.MT88.4 R136, [R3+0x1000] ;  /* 0x001000000388783b */ /* 0x000fee0000004200 */
[C---:B------:R-:W-:Y:S01]  /*5300*/  HMMA.16816.F32 R132, R116.reuse, R134, R128 ;  /* 0x000000867484723c */ /* 0x040fe20000001880 */
[----:B------:R-:W-:Y:S07]  /*5310*/  LDSM.16.MT88.4 R128, [R2+0x1000] ;  /* 0x001000000280783b */ /* 0x000fee0000004200 */
[----:B------:R-:W-:Y:S01]  /*5320*/  HMMA.16816.F32 R124, R116, R126, R120 ;  /* 0x0000007e747c723c */ /* 0x000fe20000001878 */
[----:B------:R-:W0:Y:S04]  /*5330*/  LDSM.16.M88.4 R116, [R38+0x4000] ;  /* 0x004000002674783b */ /* 0x000e280000000200 */
[----:B------:R-:W1:Y:S03]  /*5340*/  LDSM.16.M88.4 R120, [R38+0x6000] ;  /* 0x006000002678783b */ /* 0x000e660000000200 */
[C---:B0-----:R-:W-:Y:S08]  /*5350*/  HMMA.16816.F32 R4, R144.reuse, R116, R4 ;  /* 0x000000749004723c */ /* 0x041ff00000001804 */
[----:B-1----:R-:W-:Y:S01]  /*5360*/  HMMA.16816.F32 R8, R144, R120, R8 ;  /* 0x000000789008723c */ /* 0x002fe20000001808 */
[----:B------:R-:W0:Y:S07]  /*5370*/  LDSM.16.MT88.4 R144, [R18+0x1800] ;  /* 0x001800001290783b */ /* 0x000e2e0000004200 */
[C---:B------:R-:W-:Y:S08]  /*5380*/  HMMA.16816.F32 R32, R140.reuse, R116, R32 ;  /* 0x000000748c20723c */ /* 0x040ff00000001820 */
[----:B------:R-:W-:Y:S01]  /*5390*/  HMMA.16816.F32 R104, R140, R120, R104 ;  /* 0x000000788c68723c */ /* 0x000fe20000001868 */
[----:B------:R-:W1:Y:S07]  /*53a0*/  LDSM.16.MT88.4 R140, [R12+0x1800] ;  /* 0x001800000c8c783b */ /* 0x000e6e0000004200 */
[C---:B------:R-:W-:Y:S08]  /*53b0*/  HMMA.16816.F32 R108, R136.reuse, R116, R108 ;  /* 0x00000074886c723c */ /* 0x040ff0000000186c */
[----:B------:R-:W-:Y:S01]  /*53c0*/  HMMA.16816.F32 R112, R136, R120, R112 ;  /* 0x000000788870723c */ /* 0x000fe20000001870 */
[----:B------:R-:W2:Y:S07]  /*53d0*/  LDSM.16.MT88.4 R136, [R3+0x1800] ;  /* 0x001800000388783b */ /* 0x000eae0000004200 */
[C---:B------:R-:W-:Y:S08]  /*53e0*/  HMMA.16816.F32 R132, R128.reuse, R116, R132 ;  /* 0x000000748084723c */ /* 0x040ff00000001884 */
[----:B------:R-:W-:Y:S01]  /*53f0*/  HMMA.16816.F32 R124, R128, R120, R124 ;  /* 0x00000078807c723c */ /* 0x000fe2000000187c */
[----:B------:R-:W3:Y:S07]  /*5400*/  LDSM.16.MT88.4 R128, [R2+0x1800] ;  /* 0x001800000280783b */ /* 0x000eee0000004200 */
[C---:B0-----:R-:W-:Y:S08]  /*5410*/  HMMA.16816.F32 R4, R144.reuse, R118, R4 ;  /* 0x000000769004723c */ /* 0x041ff00000001804 */
[----:B------:R-:W-:Y:S01]  /*5420*/  HMMA.16816.F32 R8, R144, R122, R8 ;  /* 0x0000007a9008723c */ /* 0x000fe20000001808 */
[----:B------:R-:W-:Y:S07]  /*5430*/  LDSM.16.MT88.4 R144, [R18+0x2000] ;  /* 0x002000001290783b */ /* 0x000fee0000004200 */
[C---:B-1----:R-:W-:Y:S08]  /*5440*/  HMMA.16816.F32 R32, R140.reuse, R118, R32 ;  /* 0x000000768c20723c */ /* 0x042ff00000001820 */
[----:B------:R-:W-:Y:S01]  /*5450*/  HMMA.16816.F32 R104, R140, R122, R104 ;  /* 0x0000007a8c68723c */ /* 0x000fe20000001868 */
[----:B------:R-:W-:Y:S07]  /*5460*/  LDSM.16.MT88.4 R140, [R12+0x2000] ;  /* 0x002000000c8c783b */ /* 0x000fee0000004200 */
[C---:B--2---:R-:W-:Y:S08]  /*5470*/  HMMA.16816.F32 R108, R136.reuse, R118, R108 ;  /* 0x00000076886c723c */ /* 0x044ff0000000186c */
[----:B------:R-:W-:Y:S01]  /*5480*/  HMMA.16816.F32 R112, R136, R122, R112 ;  /* 0x0000007a8870723c */ /* 0x000fe20000001870 */
[----:B------:R-:W-:Y:S07]  /*5490*/  LDSM.16.MT88.4 R136, [R3+0x2000] ;  /* 0x002000000388783b */ /* 0x000fee0000004200 */
[C---:B---3--:R-:W-:Y:S01]  /*54a0*/  HMMA.16816.F32 R116, R128.reuse, R118, R132 ;  /* 0x000000768074723c */ /* 0x048fe20000001884 */
[----:B------:R-:W0:Y:S07]  /*54b0*/  LDSM.16.M88.4 R132, [R16+0x4080] ;  /* 0x004080001084783b */ /* 0x000e2e0000000200 */
[----:B------:R-:W-:Y:S01]  /*54c0*/  HMMA.16816.F32 R120, R128, R122, R124 ;  /* 0x0000007a8078723c */ /* 0x000fe2000000187c */
[----:B------:R-:W1:Y:S04]  /*54d0*/  LDSM.16.M88.4 R128, [R16+0x6080] ;  /* 0x006080001080783b */ /* 0x000e680000000200 */
[----:B------:R-:W2:Y:S03]  /*54e0*/  LDSM.16.MT88.4 R124, [R2+0x2000] ;  /* 0x00200000027c783b */ /* 0x000ea60000004200 */
        /* <DEDUP_REMOVED lines=8> */
[----:B------:R-:W3:Y:S07]  /*5570*/  LDSM.16.MT88.4 R136, [R3+0x2800] ;  /* 0x002800000388783b */ /* 0x000eee0000004200 */
[C---:B--2---:R-:W-:Y:S08]  /*5580*/  HMMA.16816.F32 R116, R124.reuse, R132, R116 ;  /* 0x000000847c74723c */ /* 0x044ff00000001874 */
[----:B------:R-:W-:Y:S01]  /*5590*/  HMMA.16816.F32 R120, R124, R128, R120 ;  /* 0x000000807c78723c */ /* 0x000fe20000001878 */
[----:B------:R-:W2:Y:S07]  /*55a0*/  LDSM.16.MT88.4 R124, [R2+0x2800] ;  /* 0x00280000027c783b */ /* 0x000eae0000004200 */
[C---:B0-----:R-:W-:Y:S08]  /*55b0*/  HMMA.16816.F32 R4, R144.reuse, R134, R4 ;  /* 0x000000869004723c */ /* 0x041ff00000001804 */
[----:B------:R-:W-:Y:S01]  /*55c0*/  HMMA.16816.F32 R8, R144, R130, R8 ;  /* 0x000000829008723c */ /* 0x000fe20000001808 */
[----:B------:R-:W-:Y:S07]  /*55d0*/  LDSM.16.MT88.4 R144, [R18+0x3000] ;  /* 0x003000001290783b */ /* 0x000fee0000004200 */
[C---:B-1----:R-:W-:Y:S08]  /*55e0*/  HMMA.16816.F32 R32, R140.reuse, R134, R32 ;  /* 0x000000868c20723c */ /* 0x042ff00000001820 */
[----:B------:R-:W-:Y:S01]  /*55f0*/  HMMA.16816.F32 R104, R140, R130, R104 ;  /* 0x000000828c68723c */ /* 0x000fe20000001868 */
[----:B------:R-:W0:Y:S04]  /*5600*/  S2R R154, SR_TID.X ;  /* 0x00000000009a7919 */ /* 0x000e280000002100 */
[----:B------:R-:W-:Y:S03]  /*5610*/  LDSM.16.MT88.4 R140, [R12+0x3000] ;  /* 0x003000000c8c783b */ /* 0x000fe60000004200 */
[C---:B---3--:R-:W-:Y:S08]  /*5620*/  HMMA.16816.F32 R108, R136.reuse, R134, R108 ;  /* 0x00000086886c723c */ /* 0x048ff0000000186c */
[----:B------:R-:W-:Y:S01]  /*5630*/  HMMA.16816.F32 R112, R136, R130, R112 ;  /* 0x000000828870723c */ /* 0x000fe20000001870 */
[----:B------:R-:W-:Y:S07]  /*5640*/  LDSM.16.MT88.4 R136, [R3+0x3000] ;  /* 0x003000000388783b */ /* 0x000fee0000004200 */
[C---:B--2---:R-:W-:Y:S01]  /*5650*/  HMMA.16816.F32 R116, R124.reuse, R134, R116 ;  /* 0x000000867c74723c */ /* 0x044fe20000001874 */
[----:B------:R-:W1:Y:S07]  /*5660*/  LDSM.16.M88.4 R132, [R38+0x4080] ;  /* 0x004080002684783b */ /* 0x000e6e0000000200 */
[----:B------:R-:W-:Y:S01]  /*5670*/  HMMA.16816.F32 R120, R124, R130, R120 ;  /* 0x000000827c78723c */ /* 0x000fe20000001878 */
[----:B------:R-:W2:Y:S04]  /*5680*/  LDSM.16.M88.4 R128, [R38+0x6080] ;  /* 0x006080002680783b */ /* 0x000ea80000000200 */
[----:B------:R-:W3:Y:S01]  /*5690*/  LDSM.16.MT88.4 R124, [R2+0x3000] ;  /* 0x00300000027c783b */ /* 0x000ee20000004200 */
[----:B0-----:R-:W-:-:S02]  /*56a0*/  LOP3.LUT R155, R154, 0x3, RZ, 0xc0, !PT ;  /* 0x000000039a9b7812 */ /* 0x001fc400078ec0ff */
[C---:B-1----:R-:W-:Y:S08]  /*56b0*/  HMMA.16816.F32 R108, R136.reuse, R132, R108 ;  /* 0x00000084886c723c */ /* 0x042ff0000000186c */
[----:B--2---:R-:W-:Y:S01]  /*56c0*/  HMMA.16816.F32 R112, R136, R128, R112 ;  /* 0x000000808870723c */ /* 0x004fe20000001870 */
[----:B------:R0:W-:Y:S07]  /*56d0*/  LDSM.16.MT88.4 R136, [R3+0x3800] ;  /* 0x003800000388783b */ /* 0x0001ee0000004200 */
[----:B------:R-:W-:Y:S01]  /*56e0*/  HMMA.16816.F32 R4, R144, R132, R4 ;  /* 0x000000849004723c */ /* 0x000fe20000001804 */
[----:B0-----:R-:W-:Y:S01]  /*56f0*/  IMAD.SHL.U32 R3, R155, 0x2, RZ ;  /* 0x000000029b037824 */ /* 0x001fe200078e00ff */
[----:B------:R-:W-:-:S06]  /*5700*/  LOP3.LUT R155, R154, 0x1c, RZ, 0xc0, !PT ;  /* 0x0000001c9a9b7812 */ /* 0x000fcc00078ec0ff */
[----:B------:R-:W-:Y:S01]  /*5710*/  HMMA.16816.F32 R8, R144, R128, R8 ;  /* 0x000000809008723c */ /* 0x000fe20000001808 */
[----:B------:R-:W0:Y:S07]  /*5720*/  LDSM.16.MT88.4 R144, [R18+0x3800] ;  /* 0x003800001290783b */ /* 0x000e2e0000004200 */
[C---:B---3--:R-:W-:Y:S08]  /*5730*/  HMMA.16816.F32 R116, R124.reuse, R132, R116 ;  /* 0x000000847c74723c */ /* 0x048ff00000001874 */
[----:B------:R-:W-:Y:S01]  /*5740*/  HMMA.16816.F32 R120, R124, R128, R120 ;  /* 0x000000807c78723c */ /* 0x000fe20000001878 */
[----:B------:R1:W-:Y:S02]  /*5750*/  LDSM.16.MT88.4 R124, [R2+0x3800] ;  /* 0x00380000027c783b */ /* 0x0003e40000004200 */
[----:B-1----:R-:W-:-:S02]  /*5760*/  LOP3.LUT R2, R154, 0x60, RZ, 0xc0, !PT ;  /* 0x000000609a027812 */ /* 0x002fc400078ec0ff */
[----:B------:R-:W1:Y:S03]  /*5770*/  S2R R154, SR_CTAID.X ;  /* 0x00000000009a7919 */ /* 0x000e660000002500 */
[C---:B------:R-:W-:Y:S08]  /*5780*/  HMMA.16816.F32 R32, R140.reuse, R132, R32 ;  /* 0x000000848c20723c */ /* 0x040ff00000001820 */
[----:B------:R-:W-:Y:S01]  /*5790*/  HMMA.16816.F32 R104, R140, R128, R104 ;  /* 0x000000808c68723c */ /* 0x000fe20000001868 */
[----:B------:R-:W2:Y:S01]  /*57a0*/  LDSM.16.MT88.4 R140, [R12+0x3800] ;  /* 0x003800000c8c783b */ /* 0x000ea20000004200 */
[----:B------:R-:W-:-:S03]  /*57b0*/  LEA.HI R158, R155, 0x8, RZ, 0x1e ;  /* 0x000000089b9e7811 */ /* 0x000fc600078ff0ff */
[----:B------:R-:W3:Y:S04]  /*57c0*/  S2R R157, SR_TID.X ;  /* 0x00000000009d7919 */ /* 0x000ee80000002100 */
[----:B------:R-:W4:Y:S01]  /*57d0*/  S2R R155, SR_CTAID.X ;  /* 0x00000000009b7919 */ /* 0x000f220000002500 */
[----:B-1----:R-:W-:-:S03]  /*57e0*/  IMAD.SHL.U32 R154, R154, 0x40, RZ ;  /* 0x000000409a9a7824 */ /* 0x002fc600078e00ff */
[----:B------:R-:W1:Y:S02]  /*57f0*/  S2R R150, SR_CTAID.X ;  /* 0x0000000000967919 */ /* 0x000e640000002500 */
[----:B------:R-:W-:Y:S02]  /*5800*/  IADD3 R154, R154, R158, RZ ;  /* 0x0000009e9a9a7210 */ /* 0x000fe40007ffe0ff */
[----:B------:R-:W5:Y:S01]  /*5810*/  S2R R158, SR_TID.X ;  /* 0x00000000009e7919 */ /* 0x000f620000002100 */
[----:B0-----:R-:W-:Y:S03]  /*5820*/  HMMA.16816.F32 R8, R144, R130, R8 ;  /* 0x000000829008723c */ /* 0x001fe60000001808 */
[----:B------:R-:W0:Y:S04]  /*5830*/  S2R R151, SR_CTAID.X ;  /* 0x0000000000977919 */ /* 0x000e280000002500 */
[----:B------:R-:W0:Y:S04]  /*5840*/  S2R R152, SR_CTAID.X ;  /* 0x0000000000987919 */ /* 0x000e280000002500 */
[----:B------:R-:W0:Y:S04]  /*5850*/  S2R R153, SR_CTAID.X ;  /* 0x0000000000997919 */ /* 0x000e280000002500 */
[----:B------:R-:W0:Y:S04]  /*5860*/  S2R R148, SR_CTAID.X ;  /* 0x0000000000947919 */ /* 0x000e280000002500 */
[----:B------:R-:W0:Y:S01]  /*5870*/  S2R R149, SR_CTAID.X ;  /* 0x0000000000957919 */ /* 0x000e220000002500 */
[----:B------:R-:W-:-:S02]  /*5880*/  LEA.HI R2, R2, R3, RZ, 0x1e ;  /* 0x0000000302027211 */ /* 0x000fc400078ff0ff */
[C---:B---3--:R-:W-:Y:S02]  /*5890*/  LOP3.LUT R156, R157.reuse, 0x1c, RZ, 0xc0, !PT ;  /* 0x0000001c9d9c7812 */ /* 0x048fe400078ec0ff */
[----:B------:R-:W-:Y:S01]  /*58a0*/  LOP3.LUT R157, R157, 0x1c, RZ, 0xc0, !PT ;  /* 0x0000001c9d9d7812 */ /* 0x000fe200078ec0ff */
[----:B------:R-:W-:Y:S01]  /*58b0*/  HMMA.16816.F32 R4, R144, R134, R4 ;  /* 0x000000869004723c */ /* 0x000fe20000001804 */
[----:B------:R-:W-:Y:S01]  /*58c0*/  IADD3 R2, P0, R2, UR4, RZ ;  /* 0x0000000402027c10 */ /* 0x000fe2000ff1e0ff */
[----:B----4-:R-:W-:Y:S01]  /*58d0*/  IMAD.SHL.U32 R155, R155, 0x40, RZ ;  /* 0x000000409b9b7824 */ /* 0x010fe200078e00ff */
[----:B------:R-:W-:Y:S01]  /*58e0*/  LEA.HI R157, R157, 0x28, RZ, 0x1e ;  /* 0x000000289d9d7811 */ /* 0x000fe200078ff0ff */
[----:B-1----:R-:W-:Y:S01]  /*58f0*/  IMAD.SHL.U32 R150, R150, 0x40, RZ ;  /* 0x0000004096967824 */ /* 0x002fe200078e00ff */
[----:B-----5:R-:W-:-:S03]  /*5900*/  LOP3.LUT R158, R158, 0x1c, RZ, 0xc0, !PT ;  /* 0x0000001c9e9e7812 */ /* 0x020fc600078ec0ff */
[----:B--2---:R-:W-:Y:S01]  /*5910*/  HMMA.16816.F32 R104, R140, R130, R104 ;  /* 0x000000828c68723c */ /* 0x004fe20000001868 */
[----:B------:R-:W-:Y:S01]  /*5920*/  IMAD.X R12, RZ, RZ, UR5, P0 ;  /* 0x00000005ff0c7e24 */ /* 0x000fe200080e06ff */
[----:B------:R-:W-:Y:S01]  /*5930*/  IADD3 R38, P3, R2, 0x20, RZ ;  /* 0x0000002002267810 */ /* 0x000fe20007f7e0ff */
[----:B------:R-:W-:Y:S01]  /*5940*/  IMAD.IADD R150, R150, 0x1, R157 ;  /* 0x0000000196967824 */ /* 0x000fe200078e029d */
[----:B------:R-:W-:-:S04]  /*5950*/  LEA.HI R155, R156, R155, RZ, 0x1e ;  /* 0x0000009b9c9b7211 */ /* 0x000fc800078ff0ff */
[----:B------:R-:W-:Y:S01]  /*5960*/  HMMA.16816.F32 R32, R140, R134, R32 ;  /* 0x000000868c20723c */ /* 0x000fe20000001820 */
[----:B------:R-:W-:-:S07]  /*5970*/  LEA.HI R160, R158, 0x10, RZ, 0x1e ;  /* 0x000000109ea07811 */ /* 0x000fce00078ff0ff */
[----:B------:R-:W-:Y:S01]  /*5980*/  HMMA.16816.F32 R112, R136, R130, R112 ;  /* 0x000000828870723c */ /* 0x000fe20000001870 */
[----:B------:R-:W-:Y:S02]  /*5990*/  LEA.HI R159, R158, 0x18, RZ, 0x1e ;  /* 0x000000189e9f7811 */ /* 0x000fe400078ff0ff */
[----:B------:R-:W-:-:S05]  /*59a0*/  LEA.HI R157, R156, 0x30, RZ, 0x1e ;  /* 0x000000309c9d7811 */ /* 0x000fca00078ff0ff */
[----:B------:R-:W-:Y:S01]  /*59b0*/  HMMA.16816.F32 R120, R124, R130, R120 ;  /* 0x000000827c78723c */ /* 0x000fe20000001878 */
[----:B------:R-:W-:Y:S01]  /*59c0*/  LEA.HI R158, R158, 0x20, RZ, 0x1e ;  /* 0x000000209e9e7811 */ /* 0x000fe200078ff0ff */
[----:B0-----:R-:W-:Y:S01]  /*59d0*/  IMAD.SHL.U32 R151, R151, 0x40, RZ ;  /* 0x0000004097977824 */ /* 0x001fe200078e00ff */
[----:B------:R-:W-:Y:S01]  /*59e0*/  LEA.HI R156, R156, 0x38, RZ, 0x1e ;  /* 0x000000389c9c7811 */ /* 0x000fe200078ff0ff */
[----:B------:R-:W-:Y:S01]  /*59f0*/  IMAD.SHL.U32 R153, R153, 0x40, RZ ;  /* 0x0000004099997824 */ /* 0x000fe200078e00ff */
[----:B------:R-:W-:Y:S01]  /*5a00*/  ISETP.GT.U32.AND P2, PT, R38, R155, PT ;  /* 0x0000009b2600720c */ /* 0x000fe20003f44070 */
[----:B------:R-:W-:Y:S01]  /*5a10*/  IMAD.SHL.U32 R152, R152, 0x40, RZ ;  /* 0x0000004098987824 */ /* 0x000fe200078e00ff */
[----:B------:R-:W-:Y:S01]  /*5a20*/  ISETP.GT.U32.AND P5, PT, R38, R154, PT ;  /* 0x0000009a2600720c */ /* 0x000fe20003fa4070 */
[----:B------:R-:W-:Y:S01]  /*5a30*/  IMAD.SHL.U32 R149, R149, 0x40, RZ ;  /* 0x0000004095957824 */ /* 0x000fe200078e00ff */
[----:B------:R-:W-:Y:S01]  /*5a40*/  IADD3.X R39, RZ, R12, RZ, P3, !PT ;  /* 0x0000000cff277210 */ /* 0x000fe20001ffe4ff */
[----:B------:R-:W-:-:S02]  /*5a50*/  IMAD.SHL.U32 R148, R148, 0x40, RZ ;  /* 0x0000004094947824 */ /* 0x000fc400078e00ff */
[----:B------:R-:W-:Y:S01]  /*5a60*/  FMUL R3, R8, c[0x0][0x188] ;  /* 0x0000620008037a20 */ /* 0x000fe20000400000 */
[----:B------:R-:W-:Y:S01]  /*5a70*/  HMMA.16816.F32 R116, R124, R134, R116 ;  /* 0x000000867c74723c */ /* 0x000fe20000001874 */
[----:B------:R-:W-:Y:S01]  /*5a80*/  FMUL R8, R10, c[0x0][0x188] ;  /* 0x000062000a087a20 */ /* 0x000fe20000400000 */
[C---:B------:R-:W-:Y:S01]  /*5a90*/  ISETP.GT.U32.AND.EX P2, PT, R39.reuse, RZ, PT, P2 ;  /* 0x000000ff2700720c */ /* 0x040fe20003f44120 */
[----:B------:R-:W-:Y:S01]  /*5aa0*/  IMAD.IADD R152, R152, 0x1, R159 ;  /* 0x0000000198987824 */ /* 0x000fe200078e029f */
[----:B------:R-:W-:Y:S01]  /*5ab0*/  ISETP.GT.U32.AND.EX P5, PT, R39, RZ, PT, P5 ;  /* 0x000000ff2700720c */ /* 0x000fe20003fa4150 */
[----:B------:R-:W-:Y:S01]  /*5ac0*/  IMAD.IADD R151, R151, 0x1, R158 ;  /* 0x0000000197977824 */ /* 0x000fe200078e029e */
[----:B------:R-:W-:Y:S01]  /*5ad0*/  IADD3 R153, R153, R160, RZ ;  /* 0x000000a099997210 */ /* 0x000fe20007ffe0ff */
[----:B------:R-:W-:Y:S01]  /*5ae0*/  IMAD.IADD R148, R148, 0x1, R156 ;  /* 0x0000000194947824 */ /* 0x000fe200078e029c */
[----:B------:R-:W-:Y:S02]  /*5af0*/  IADD3 R149, R149, R157, RZ ;  /* 0x0000009d95957210 */ /* 0x000fe40007ffe0ff */
[----:B------:R-:W-:-:S02]  /*5b00*/  FSEL R3, R3, -INF , !P2 ;  /* 0xff80000003037808 */ /* 0x000fc40005000000 */
[----:B------:R-:W-:Y:S01]  /*5b10*/  FSEL R8, R8, -INF , !P5 ;  /* 0xff80000008087808 */ /* 0x000fe20006800000 */
[----:B------:R-:W-:Y:S01]  /*5b20*/  HMMA.16816.F32 R108, R136, R134, R108 ;  /* 0x00000086886c723c */ /* 0x000fe2000000186c */
[C---:B------:R-:W-:Y:S02]  /*5b30*/  ISETP.GT.U32.AND P1, PT, R38.reuse, R153, PT ;  /* 0x000000992600720c */ /* 0x040fe40003f24070 */
[C---:B------:R-:W-:Y:S02]  /*5b40*/  ISETP.GT.U32.AND P4, PT, R38.reuse, R152, PT ;  /* 0x000000982600720c */ /* 0x040fe40003f84070 */
[C---:B------:R-:W-:Y:S02]  /*5b50*/  ISETP.GT.U32.AND P3, PT, R38.reuse, R151, PT ;  /* 0x000000972600720c */ /* 0x040fe40003f64070 */
[C---:B------:R-:W-:Y:S02]  /*5b60*/  ISETP.GT.U32.AND P0, PT, R38.reuse, R150, PT ;  /* 0x000000962600720c */ /* 0x040fe40003f04070 */
[----:B------:R-:W-:-:S02]  /*5b70*/  ISETP.GT.U32.AND P2, PT, R38, R149, PT ;  /* 0x000000952600720c */ /* 0x000fc40003f44070 */
[----:B------:R-:W-:Y:S02]  /*5b80*/  ISETP.GT.U32.AND P5, PT, R38, R148, PT ;  /* 0x000000942600720c */ /* 0x000fe40003fa4070 */
[C---:B------:R-:W-:Y:S02]  /*5b90*/  ISETP.GT.U32.AND.EX P1, PT, R39.reuse, RZ, PT, P1 ;  /* 0x000000ff2700720c */ /* 0x040fe40003f24110 */
[C---:B------:R-:W-:Y:S02]  /*5ba0*/  ISETP.GT.U32.AND.EX P4, PT, R39.reuse, RZ, PT, P4 ;  /* 0x000000ff2700720c */ /* 0x040fe40003f84140 */
[C---:B------:R-:W-:Y:S02]  /*5bb0*/  ISETP.GT.U32.AND.EX P3, PT, R39.reuse, RZ, PT, P3 ;  /* 0x000000ff2700720c */ /* 0x040fe40003f64130 */
[C---:B------:R-:W-:Y:S02]  /*5bc0*/  ISETP.GT.U32.AND.EX P0, PT, R39.reuse, RZ, PT, P0 ;  /* 0x000000ff2700720c */ /* 0x040fe40003f04100 */
[----:B------:R-:W-:-:S02]  /*5bd0*/  ISETP.GT.U32.AND.EX P2, PT, R39, RZ, PT, P2 ;  /* 0x000000ff2700720c */ /* 0x000fc40003f44120 */
[----:B------:R-:W-:Y:S01]  /*5be0*/  ISETP.GT.U32.AND.EX P5, PT, R39, RZ, PT, P5 ;  /* 0x000000ff2700720c */ /* 0x000fe20003fa4150 */
[----:B------:R-:W-:Y:S02]  /*5bf0*/  FMUL R39, R5, c[0x0][0x188] ;  /* 0x0000620005277a20 */ /* 0x000fe40000400000 */
[----:B------:R-:W-:Y:S02]  /*5c00*/  FMUL R125, R7, c[0x0][0x188] ;  /* 0x00006200077d7a20 */ /* 0x000fe40000400000 */
[----:B------:R-:W-:Y:S02]  /*5c10*/  FMUL R5, R104, c[0x0][0x188] ;  /* 0x0000620068057a20 */ /* 0x000fe40000400000 */
[----:B------:R-:W-:Y:S02]  /*5c20*/  FMUL R38, R4, c[0x0][0x188] ;  /* 0x0000620004267a20 */ /* 0x000fe40000400000 */
[----:B------:R-:W-:Y:S02]  /*5c30*/  FMUL R124, R6, c[0x0][0x188] ;  /* 0x00006200067c7a20 */ /* 0x000fe40000400000 */
[----:B------:R-:W-:-:S02]  /*5c40*/  FMUL R126, R35, c[0x0][0x188] ;  /* 0x00006200237e7a20 */ /* 0x000fc40000400000 */
[----:B------:R-:W-:Y:S02]  /*5c50*/  FMUL R7, R112, c[0x0][0x188] ;  /* 0x0000620070077a20 */ /* 0x000fe40000400000 */
[----:B------:R-:W-:Y:S02]  /*5c60*/  FMUL R4, R9, c[0x0][0x188] ;  /* 0x0000620009047a20 */ /* 0x000fe40000400000 */
[----:B------:R-:W-:Y:S02]  /*5c70*/  FMUL R6, R106, c[0x0][0x188] ;  /* 0x000062006a067a20 */ /* 0x000fe40000400000 */
[----:B------:R-:W-:Y:S02]  /*5c80*/  FMUL R35, R114, c[0x0][0x188] ;  /* 0x0000620072237a20 */ /* 0x000fe40000400000 */
[----:B------:R-:W-:Y:S01]  /*5c90*/  FMUL R9, R120, c[0x0][0x188] ;  /* 0x0000620078097a20 */ /* 0x000fe20000400000 */
[----:B------:R-:W-:Y:S02]  /*5ca0*/  FSEL R5, R5, -INF , !P1 ;  /* 0xff80000005057808 */ /* 0x000fe40004800000 */
[----:B------:R-:W-:-:S02]  /*5cb0*/  ISETP.GT.U32.AND P1, PT, R2, R155, PT ;  /* 0x0000009b0200720c */ /* 0x000fc40003f24070 */
[----:B------:R-:W-:Y:S02]  /*5cc0*/  FSEL R7, R7, -INF , !P3 ;  /* 0xff80000007077808 */ /* 0x000fe40005800000 */
[----:B------:R-:W-:Y:S02]  /*5cd0*/  FSEL R6, R6, -INF , !P4 ;  /* 0xff80000006067808 */ /* 0x000fe40006000000 */
[CC--:B------:R-:W-:Y:S02]  /*5ce0*/  ISETP.GT.U32.AND P3, PT, R2.reuse, R154.reuse, PT ;  /* 0x0000009a0200720c */ /* 0x0c0fe40003f64070 */
[----:B------:R-:W-:Y:S02]  /*5cf0*/  FSEL R35, R35, -INF , !P0 ;  /* 0xff80000023237808 */ /* 0x000fe40004000000 */
[C---:B------:R-:W-:Y:S02]  /*5d00*/  ISETP.GE.U32.AND P4, PT, R2.reuse, R155, PT ;  /* 0x0000009b0200720c */ /* 0x040fe40003f86070 */
[----:B------:R-:W-:-:S02]  /*5d10*/  ISETP.GE.U32.AND P0, PT, R2, R154, PT ;  /* 0x0000009a0200720c */ /* 0x000fc40003f06070 */
[----:B------:R-:W-:Y:S01]  /*5d20*/  FSEL R9, R9, -INF , !P2 ;  /* 0xff80000009097808 */ /* 0x000fe20005000000 */
[----:B------:R-:W-:Y:S01]  /*5d30*/  FMUL R10, R11, c[0x0][0x188] ;  /* 0x000062000b0a7a20 */ /* 0x000fe20000400000 */
[----:B------:R-:W-:Y:S01]  /*5d40*/  ISETP.GT.U32.AND P2, PT, R2, R153, PT ;  /* 0x000000990200720c */ /* 0x000fe20003f44070 */
[----:B------:R-:W-:Y:S01]  /*5d50*/  FMUL R11, R122, c[0x0][0x188] ;  /* 0x000062007a0b7a20 */ /* 0x000fe20000400000 */
[----:B------:R-:W-:Y:S01]  /*5d60*/  ISETP.GT.U32.AND.EX P1, PT, R12, RZ, PT, P1 ;  /* 0x000000ff0c00720c */ /* 0x000fe20003f24110 */
[----:B------:R-:W-:Y:S01]  /*5d70*/  FMUL R32, R32, c[0x0][0x188] ;  /* 0x0000620020207a20 */ /* 0x000fe20000400000 */
[----:B------:R-:W-:Y:S01]  /*5d80*/  ISETP.GT.U32.AND.EX P3, PT, R12, RZ, PT, P3 ;  /* 0x000000ff0c00720c */ /* 0x000fe20003f64130 */
[----:B------:R-:W-:Y:S01]  /*5d90*/  FMUL R104, R116, c[0x0][0x188] ;  /* 0x0000620074687a20 */ /* 0x000fe20000400000 */
[C---:B------:R-:W-:Y:S02]  /*5da0*/  ISETP.GE.U32.AND.EX P4, PT, R12.reuse, RZ, PT, P4 ;  /* 0x000000ff0c00720c */ /* 0x040fe40003f86140 */
[----:B------:R-:W-:-:S02]  /*5db0*/  ISETP.GE.U32.AND.EX P0, PT, R12, RZ, PT, P0 ;  /* 0x000000ff0c00720c */ /* 0x000fc40003f06100 */
[----:B------:R-:W-:Y:S02]  /*5dc0*/  ISETP.GT.U32.AND.EX P2, PT, R12, RZ, PT, P2 ;  /* 0x000000ff0c00720c */ /* 0x000fe40003f44120 */
[----:B------:R-:W-:Y:S02]  /*5dd0*/  FSEL R116, R38, -INF , !P1 ;  /* 0xff80000026747808 */ /* 0x000fe40004800000 */
[----:B------:R-:W-:Y:S02]  /*5de0*/  ISETP.GT.U32.AND P1, PT, R2, R152, PT ;  /* 0x000000980200720c */ /* 0x000fe40003f24070 */
[----:B------:R-:W-:Y:S02]  /*5df0*/  FSEL R124, R124, -INF , !P3 ;  /* 0xff8000007c7c7808 */ /* 0x000fe40005800000 */
[----:B------:R-:W-:Y:S02]  /*5e00*/  FSEL R11, R11, -INF , !P5 ;  /* 0xff8000000b0b7808 */ /* 0x000fe40006800000 */
[----:B------:R-:W-:-:S02]  /*5e10*/  FSEL R120, R39, -INF , !P4 ;  /* 0xff80000027787808 */ /* 0x000fc40006000000 */
[----:B------:R-:W-:Y:S02]  /*5e20*/  ISETP.GT.U32.AND P3, PT, R2, R151, PT ;  /* 0x000000970200720c */ /* 0x000fe40003f64070 */
[----:B------:R-:W-:Y:S01]  /*5e30*/  FSEL R125, R125, -INF , !P0 ;  /* 0xff8000007d7d7808 */ /* 0x000fe20004000000 */
[----:B------:R-:W-:Y:S01]  /*5e40*/  FMUL R34, R34, c[0x0][0x188] ;  /* 0x0000620022227a20 */ /* 0x000fe20000400000 */
[C---:B------:R-:W-:Y:S02]  /*5e50*/  ISETP.GE.U32.AND P5, PT, R2.reuse, R153, PT ;  /* 0x000000990200720c */ /* 0x040fe40003fa6070 */
[C---:B------:R-:W-:Y:S02]  /*5e60*/  ISETP.GE.U32.AND P4, PT, R2.reuse, R152, PT ;  /* 0x000000980200720c */ /* 0x040fe40003f86070 */
[----:B------:R-:W-:Y:S02]  /*5e70*/  ISETP.GE.U32.AND P0, PT, R2, R151, PT ;  /* 0x000000970200720c */ /* 0x000fe40003f06070 */
[----:B------:R-:W-:Y:S01]  /*5e80*/  FSEL R114, R32, -INF , !P2 ;  /* 0xff80000020727808 */ /* 0x000fe20005000000 */
[----:B------:R-:W-:Y:S01]  /*5e90*/  FMUL R108, R108, c[0x0][0x188] ;  /* 0x000062006c6c7a20 */ /* 0x000fe20000400000 */
[----:B------:R-:W-:Y:S01]  /*5ea0*/  ISETP.GT.U32.AND P2, PT, R2, R150, PT ;  /* 0x000000960200720c */ /* 0x000fe20003f44070 */
[----:B------:R-:W-:Y:S01]  /*5eb0*/  FMUL R33, R33, c[0x0][0x188] ;  /* 0x0000620021217a20 */ /* 0x000fe20000400000 */
[C---:B------:R-:W-:Y:S01]  /*5ec0*/  ISETP.GT.U32.AND.EX P1, PT, R12.reuse, RZ, PT, P1 ;  /* 0x000000ff0c00720c */ /* 0x040fe20003f24110 */
[----:B------:R-:W-:Y:S01]  /*5ed0*/  FMUL R127, R109, c[0x0][0x188] ;  /* 0x000062006d7f7a20 */ /* 0x000fe20000400000 */
[----:B------:R-:W-:Y:S01]  /*5ee0*/  ISETP.GT.U32.AND.EX P3, PT, R12, RZ, PT, P3 ;  /* 0x000000ff0c00720c */ /* 0x000fe20003f64130 */
[----:B------:R-:W-:Y:S01]  /*5ef0*/  FMUL R128, R110, c[0x0][0x188] ;  /* 0x000062006e807a20 */ /* 0x000fe20000400000 */
[C---:B------:R-:W-:Y:S01]  /*5f00*/  ISETP.GE.U32.AND.EX P5, PT, R12.reuse, RZ, PT, P5 ;  /* 0x000000ff0c00720c */ /* 0x040fe20003fa6150 */
[----:B------:R-:W-:Y:S01]  /*5f10*/  FMUL R129, R111, c[0x0][0x188] ;  /* 0x000062006f817a20 */ /* 0x000fe20000400000 */
[----:B------:R-:W-:-:S02]  /*5f20*/  ISETP.GE.U32.AND.EX P4, PT, R12, RZ, PT, P4 ;  /* 0x000000ff0c00720c */ /* 0x000fc40003f86140 */
[C---:B------:R-:W-:Y:S02]  /*5f30*/  ISETP.GE.U32.AND.EX P0, PT, R12.reuse, RZ, PT, P0 ;  /* 0x000000ff0c00720c */ /* 0x040fe40003f06100 */
[----:B------:R-:W-:Y:S02]  /*5f40*/  ISETP.GT.U32.AND.EX P2, PT, R12, RZ, PT, P2 ;  /* 0x000000ff0c00720c */ /* 0x000fe40003f44120 */
[----:B------:R-:W-:Y:S02]  /*5f50*/  FSEL R111, R34, -INF , !P1 ;  /* 0xff800000226f7808 */ /* 0x000fe40004800000 */
[----:B------:R-:W-:Y:S02]  /*5f60*/  ISETP.GT.U32.AND P1, PT, R2, R149, PT ;  /* 0x000000950200720c */ /* 0x000fe40003f24070 */
[----:B------:R-:W-:Y:S02]  /*5f70*/  FSEL R109, R108, -INF , !P3 ;  /* 0xff8000006c6d7808 */ /* 0x000fe40005800000 */
[----:B------:R-:W-:-:S02]  /*5f80*/  FSEL R112, R33, -INF , !P5 ;  /* 0xff80000021707808 */ /* 0x000fc40006800000 */
[----:B------:R-:W-:Y:S02]  /*5f90*/  FSEL R110, R126, -INF , !P4 ;  /* 0xff8000007e6e7808 */ /* 0x000fe40006000000 */
[----:B------:R-:W-:Y:S02]  /*5fa0*/  FSEL R108, R127, -INF , !P0 ;  /* 0xff8000007f6c7808 */ /* 0x000fe40004000000 */
[C---:B------:R-:W-:Y:S02]  /*5fb0*/  ISETP.GE.U32.AND P5, PT, R2.reuse, R150, PT ;  /* 0x000000960200720c */ /* 0x040fe40003fa6070 */
[C---:B------:R-:W-:Y:S02]  /*5fc0*/  ISETP.GE.U32.AND P4, PT, R2.reuse, R149, PT ;  /* 0x000000950200720c */ /* 0x040fe40003f86070 */
[CC--:B------:R-:W-:Y:S02]  /*5fd0*/  ISETP.GT.U32.AND P3, PT, R2.reuse, R148.reuse, PT ;  /* 0x000000940200720c */ /* 0x0c0fe40003f64070 */
[----:B------:R-:W-:-:S02]  /*5fe0*/  ISETP.GE.U32.AND P0, PT, R2, R148, PT ;  /* 0x000000940200720c */ /* 0x000fc40003f06070 */
[----:B------:R-:W-:Y:S02]  /*5ff0*/  FSEL R38, R128, -INF , !P2 ;  /* 0xff80000080267808 */ /* 0x000fe40005000000 */
[----:B------:R-:W-:Y:S02]  /*6000*/  IADD3 R2, P2, R2, 0x21, RZ ;  /* 0x0000002102027810 */ /* 0x000fe40007f5e0ff */
[----:B------:R-:W-:Y:S01]  /*6010*/  ISETP.GT.U32.AND.EX P1, PT, R12, RZ, PT, P1 ;  /* 0x000000ff0c00720c */ /* 0x000fe20003f24110 */
[----:B------:R-:W-:Y:S02]  /*6020*/  FMUL R117, R117, c[0x0][0x188] ;  /* 0x0000620075757a20 */ /* 0x000fe40000400000 */
[----:B------:R-:W-:Y:S01]  /*6030*/  IMAD.X R34, RZ, RZ, R12, P2 ;  /* 0x000000ffff227224 */ /* 0x000fe200010e060c */
[----:B------:R-:W-:Y:S01]  /*6040*/  FSEL R33, R104, -INF , !P1 ;  /* 0xff80000068217808 */ /* 0x000fe20004800000 */
[----:B------:R-:W-:Y:S01]  /*6050*/  FMUL R118, R118, c[0x0][0x188] ;  /* 0x0000620076767a20 */ /* 0x000fe20000400000 */
[C---:B------:R-:W-:Y:S01]  /*6060*/  ISETP.GT.U32.AND P2, PT, R2.reuse, R155, PT ;  /* 0x0000009b0200720c */ /* 0x040fe20003f44070 */
[----:B------:R-:W-:Y:S01]  /*6070*/  FMUL R119, R119, c[0x0][0x188] ;  /* 0x0000620077777a20 */ /* 0x000fe20000400000 */
[----:B------:R-:W-:-:S02]  /*6080*/  ISETP.GT.U32.AND P1, PT, R2, R154, PT ;  /* 0x0000009a0200720c */ /* 0x000fc40003f24070 */
[C---:B------:R-:W-:Y:S02]  /*6090*/  ISETP.GE.U32.AND.EX P4, PT, R12.reuse, RZ, PT, P4 ;  /* 0x000000ff0c00720c */ /* 0x040fe40003f86140 */
[C---:B------:R-:W-:Y:S02]  /*60a0*/  ISETP.GT.U32.AND.EX P3, PT, R12.reuse, RZ, PT, P3 ;  /* 0x000000ff0c00720c */ /* 0x040fe40003f64130 */
[C---:B------:R-:W-:Y:S02]  /*60b0*/  ISETP.GE.U32.AND.EX P5, PT, R12.reuse, RZ, PT, P5 ;  /* 0x000000ff0c00720c */ /* 0x040fe40003fa6150 */
[----:B------:R-:W-:Y:S02]  /*60c0*/  ISETP.GE.U32.AND.EX P0, PT, R12, RZ, PT, P0 ;  /* 0x000000ff0c00720c */ /* 0x000fe40003f06100 */
[C---:B------:R-:W-:Y:S02]  /*60d0*/  ISETP.GT.U32.AND.EX P2, PT, R34.reuse, RZ, PT, P2 ;  /* 0x000000ff2200720c */ /* 0x040fe40003f44120 */
[----:B------:R-:W-:-:S02]  /*60e0*/  ISETP.GT.U32.AND.EX P1, PT, R34, RZ, PT, P1 ;  /* 0x000000ff2200720c */ /* 0x000fc40003f24110 */
[----:B------:R-:W-:Y:S02]  /*60f0*/  FSEL R12, R117, -INF , !P4 ;  /* 0xff800000750c7808 */ /* 0x000fe40006000000 */
[----:B------:R-:W-:Y:S02]  /*6100*/  FSEL R32, R118, -INF , !P3 ;  /* 0xff80000076207808 */ /* 0x000fe40005800000 */
[----:B------:R-:W-:Y:S02]  /*6110*/  FSEL R106, R129, -INF , !P5 ;  /* 0xff800000816a7808 */ /* 0x000fe40006800000 */
[C---:B------:R-:W-:Y:S02]  /*6120*/  ISETP.GT.U32.AND P4, PT, R2.reuse, R153, PT ;  /* 0x000000990200720c */ /* 0x040fe40003f84070 */
[----:B------:R-:W-:Y:S02]  /*6130*/  ISETP.GT.U32.AND P3, PT, R2, R152, PT ;  /* 0x000000980200720c */ /* 0x000fe40003f64070 */
[----:B------:R-:W-:-:S02]  /*6140*/  FSEL R39, R119, -INF , !P0 ;  /* 0xff80000077277808 */ /* 0x000fc40004000000 */
[C---:B------:R-:W-:Y:S02]  /*6150*/  ISETP.GT.U32.AND P5, PT, R2.reuse, R151, PT ;  /* 0x000000970200720c */ /* 0x040fe40003fa4070 */
[----:B------:R-:W-:Y:S01]  /*6160*/  ISETP.GT.U32.AND P0, PT, R2, R150, PT ;  /* 0x000000960200720c */ /* 0x000fe20003f04070 */
[----:B------:R-:W-:Y:S01]  /*6170*/  FMUL R105, R105, c[0x0][0x188] ;  /* 0x0000620069697a20 */ /* 0x000fe20000400000 */
[----:B------:R-:W-:Y:S01]  /*6180*/  FSEL R4, R4, -INF , !P2 ;  /* 0xff80000004047808 */ /* 0x000fe20005000000 */
[----:B------:R-:W-:Y:S01]  /*6190*/  FMUL R107, R107, c[0x0][0x188] ;  /* 0x000062006b6b7a20 */ /* 0x000fe20000400000 */
[----:B------:R-:W-:Y:S01]  /*61a0*/  FSEL R117, R10, -INF , !P1 ;  /* 0xff8000000a757808 */ /* 0x000fe20004800000 */
[----:B------:R-:W-:Y:S01]  /*61b0*/  FMUL R10, R115, c[0x0][0x188] ;  /* 0x00006200730a7a20 */ /* 0x000fe20000400000 */
[C---:B------:R-:W-:Y:S02]  /*61c0*/  ISETP.GT.U32.AND P2, PT, R2.reuse, R149, PT ;  /* 0x000000950200720c */ /* 0x040fe40003f44070 */
[----:B------:R-:W-:Y:S01]  /*61d0*/  ISETP.GT.U32.AND P1, PT, R2, R148, PT ;  /* 0x000000940200720c */ /* 0x000fe20003f24070 */
[----:B------:R-:W-:Y:S01]  /*61e0*/  FMUL R2, R113, c[0x0][0x188] ;  /* 0x0000620071027a20 */ /* 0x000fe20000400000 */
[----:B------:R-:W-:-:S02]  /*61f0*/  ISETP.GT.U32.AND.EX P4, PT, R34, RZ, PT, P4 ;  /* 0x000000ff2200720c */ /* 0x000fc40003f84140 */
[C---:B------:R-:W-:Y:S02]  /*6200*/  ISETP.GT.U32.AND.EX P3, PT, R34.reuse, RZ, PT, P3 ;  /* 0x000000ff2200720c */ /* 0x040fe40003f64130 */
[C---:B------:R-:W-:Y:S02]  /*6210*/  ISETP.GT.U32.AND.EX P5, PT, R34.reuse, RZ, PT, P5 ;  /* 0x000000ff2200720c */ /* 0x040fe40003fa4150 */
[----:B------:R-:W-:Y:S02]  /*6220*/  ISETP.GT.U32.AND.EX P0, PT, R34, RZ, PT, P0 ;  /* 0x000000ff2200720c */ /* 0x000fe40003f04100 */
[----:B------:R-:W-:Y:S02]  /*6230*/  FMNMX R131, R116, R120, !PT ;  /* 0x0000007874837209 */ /* 0x000fe40007800000 */
[----:B------:R-:W-:Y:S02]  /*6240*/  FMNMX R132, R124, R125, !PT ;  /* 0x0000007d7c847209 */ /* 0x000fe40007800000 */
[----:B------:R-:W-:-:S02]  /*6250*/  FMNMX R129, R114, R112, !PT ;  /* 0x0000007072817209 */ /* 0x000fc40007800000 */
[----:B------:R-:W-:Y:S02]  /*6260*/  FMNMX R128, R111, R110, !PT ;  /* 0x0000006e6f807209 */ /* 0x000fe40007800000 */
[----:B------:R-:W-:Y:S02]  /*6270*/  FMNMX R127, R109, R108, !PT ;  /* 0x0000006c6d7f7209 */ /* 0x000fe40007800000 */
[----:B------:R-:W-:Y:S02]  /*6280*/  FMNMX R126, R38, R106, !PT ;  /* 0x0000006a267e7209 */ /* 0x000fe40007800000 */
[----:B------:R-:W-:Y:S02]  /*6290*/  FSEL R115, R105, -INF , !P4 ;  /* 0xff80000069737808 */ /* 0x000fe40006000000 */
[----:B------:R-:W-:Y:S02]  /*62a0*/  FSEL R113, R107, -INF , !P3 ;  /* 0xff8000006b717808 */ /* 0x000fe40005800000 */
[----:B------:R-:W-:-:S02]  /*62b0*/  FSEL R107, R2, -INF , !P5 ;  /* 0xff800000026b7808 */ /* 0x000fc40006800000 */
[----:B------:R-:W-:Y:S02]  /*62c0*/  FSEL R105, R10, -INF , !P0 ;  /* 0xff8000000a697808 */ /* 0x000fe40004000000 */
[----:B------:R-:W-:Y:S02]  /*62d0*/  FMNMX R131, R3, R131, !PT ;  /* 0x0000008303837209 */ /* 0x000fe40007800000 */
[----:B------:R-:W-:Y:S02]  /*62e0*/  FMNMX R132, R8, R132, !PT ;  /* 0x0000008408847209 */ /* 0x000fe40007800000 */
[----:B------:R-:W-:Y:S02]  /*62f0*/  FMNMX R129, R5, R129, !PT ;  /* 0x0000008105817209 */ /* 0x000fe40007800000 */
[----:B------:R-:W-:Y:S02]  /*6300*/  FMNMX R128, R6, R128, !PT ;  /* 0x0000008006807209 */ /* 0x000fe40007800000 */
[----:B------:R-:W-:-:S02]  /*6310*/  FMNMX R127, R7, R127, !PT ;  /* 0x0000007f077f7209 */ /* 0x000fc40007800000 */
[----:B------:R-:W-:Y:S02]  /*6320*/  FMNMX R126, R35, R126, !PT ;  /* 0x0000007e237e7209 */ /* 0x000fe40007800000 */
[----:B------:R-:W-:Y:S02]  /*6330*/  FMNMX R131, R4, R131, !PT ;  /* 0x0000008304837209 */ /* 0x000fe40007800000 */
[----:B------:R-:W-:Y:S02]  /*6340*/  FMNMX R132, R117, R132, !PT ;  /* 0x0000008475847209 */ /* 0x000fe40007800000 */
[----:B------:R-:W-:Y:S02]  /*6350*/  FMNMX R129, R115, R129, !PT ;  /* 0x0000008173817209 */ /* 0x000fe40007800000 */
[----:B------:R-:W-:Y:S02]  /*6360*/  FMNMX R128, R113, R128, !PT ;  /* 0x0000008071807209 */ /* 0x000fe40007800000 */
[----:B------:R-:W-:-:S02]  /*6370*/  FMNMX R127, R107, R127, !PT ;  /* 0x0000007f6b7f7209 */ /* 0x000fc40007800000 */
[----:B------:R-:W-:Y:S02]  /*6380*/  FMNMX R126, R105, R126, !PT ;  /* 0x0000007e697e7209 */ /* 0x000fe40007800000 */
[C---:B------:R-:W-:Y:S02]  /*6390*/  ISETP.GT.U32.AND.EX P2, PT, R34.reuse, RZ, PT, P2 ;  /* 0x000000ff2200720c */ /* 0x040fe40003f44120 */
[----:B------:R-:W-:Y:S01]  /*63a0*/  ISETP.GT.U32.AND.EX P1, PT, R34, RZ, PT, P1 ;  /* 0x000000ff2200720c */ /* 0x000fe20003f24110 */
[----:B------:R-:W-:Y:S01]  /*63b0*/  FMUL R34, R121, c[0x0][0x188] ;  /* 0x0000620079227a20 */ /* 0x000fe20000400000 */
[----:B------:R-:W0:Y:S04]  /*63c0*/  SHFL.BFLY PT, R133, R131, 0x2, 0x1f ;  /* 0x0c401f0083857f89 */ /* 0x000e2800000e0000 */
[----:B------:R-:W1:Y:S04]  /*63d0*/  SHFL.BFLY PT, R134, R132, 0x2, 0x1f ;  /* 0x0c401f0084867f89 */ /* 0x000e6800000e0000 */
[----:B------:R-:W2:Y:S04]  /*63e0*/  SHFL.BFLY PT, R130, R129, 0x2, 0x1f ;  /* 0x0c401f0081827f89 */ /* 0x000ea800000e0000 */
[----:B------:R-:W3:Y:S04]  /*63f0*/  SHFL.BFLY PT, R118, R128, 0x2, 0x1f ;  /* 0x0c401f0080767f89 */ /* 0x000ee800000e0000 */
[----:B------:R-:W4:Y:S04]  /*6400*/  SHFL.BFLY PT, R10, R127, 0x2, 0x1f ;  /* 0x0c401f007f0a7f89 */ /* 0x000f2800000e0000 */
[----:B------:R-:W5:Y:S01]  /*6410*/  SHFL.BFLY PT, R121, R126, 0x2, 0x1f ;  /* 0x0c401f007e797f89 */ /* 0x000f6200000e0000 */
[----:B------:R-:W-:Y:S01]  /*6420*/  FMUL R104, R123, c[0x0][0x188] ;  /* 0x000062007b687a20 */ /* 0x000fe20000400000 */
[----:B------:R-:W-:-:S02]  /*6430*/  FMNMX R123, R33, R12, !PT ;  /* 0x0000000c217b7209 */ /* 0x000fc40007800000 */
[----:B------:R-:W-:Y:S02]  /*6440*/  FMNMX R122, R32, R39, !PT ;  /* 0x00000027207a7209 */ /* 0x000fe40007800000 */
[----:B------:R-:W-:Y:S02]  /*6450*/  FSEL R34, R34, -INF , !P2 ;  /* 0xff80000022227808 */ /* 0x000fe40005000000 */
[----:B------:R-:W-:Y:S02]  /*6460*/  FSEL R104, R104, -INF , !P1 ;  /* 0xff80000068687808 */ /* 0x000fe40004800000 */
[----:B------:R-:W-:Y:S02]  /*6470*/  FMNMX R123, R9, R123, !PT ;  /* 0x0000007b097b7209 */ /* 0x000fe40007800000 */
[----:B------:R-:W-:Y:S02]  /*6480*/  FMNMX R122, R11, R122, !PT ;  /* 0x0000007a0b7a7209 */ /* 0x000fe40007800000 */
[----:B------:R-:W-:-:S02]  /*6490*/  FMNMX R123, R34, R123, !PT ;  /* 0x0000007b227b7209 */ /* 0x000fc40007800000 */
[----:B------:R-:W-:-:S03]  /*64a0*/  FMNMX R122, R104, R122, !PT ;  /* 0x0000007a687a7209 */ /* 0x000fc60007800000 */
[----:B------:R-:W5:Y:S01]  /*64b0*/  SHFL.BFLY PT, R119, R123, 0x2, 0x1f ;  /* 0x0c401f007b777f89 */ /* 0x000f6200000e0000 */
[----:B0-----:R-:W-:-:S03]  /*64c0*/  FMNMX R133, R131, R133, !PT ;  /* 0x0000008583857209 */ /* 0x001fc60007800000 */
[----:B------:R-:W0:Y:S01]  /*64d0*/  SHFL.BFLY PT, R2, R122, 0x2, 0x1f ;  /* 0x0c401f007a027f89 */ /* 0x000e2200000e0000 */
[----:B-1----:R-:W-:Y:S02]  /*64e0*/  FMNMX R134, R132, R134, !PT ;  /* 0x0000008684867209 */ /* 0x002fe40007800000 */
[----:B--2---:R-:W-:Y:S02]  /*64f0*/  FMNMX R130, R129, R130, !PT ;  /* 0x0000008281827209 */ /* 0x004fe40007800000 */
[----:B---3--:R-:W-:Y:S02]  /*6500*/  FMNMX R118, R128, R118, !PT ;  /* 0x0000007680767209 */ /* 0x008fe40007800000 */
[----:B----4-:R-:W-:Y:S02]  /*6510*/  FMNMX R10, R127, R10, !PT ;  /* 0x0000000a7f0a7209 */ /* 0x010fe40007800000 */
[----:B-----5:R-:W-:Y:S01]  /*6520*/  FMNMX R121, R126, R121, !PT ;  /* 0x000000797e797209 */ /* 0x020fe20007800000 */
[----:B------:R-:W1:Y:S04]  /*6530*/  SHFL.BFLY PT, R127, R130, 0x1, 0x1f ;  /* 0x0c201f00827f7f89 */ /* 0x000e6800000e0000 */
[----:B------:R-:W2:Y:S04]  /*6540*/  SHFL.BFLY PT, R126, R133, 0x1, 0x1f ;  /* 0x0c201f00857e7f89 */ /* 0x000ea800000e0000 */
[----:B------:R-:W3:Y:S04]  /*6550*/  SHFL.BFLY PT, R128, R118, 0x1, 0x1f ;  /* 0x0c201f0076807f89 */ /* 0x000ee800000e0000 */
[----:B------:R-:W4:Y:S04]  /*6560*/  SHFL.BFLY PT, R129, R10, 0x1, 0x1f ;  /* 0x0c201f000a817f89 */ /* 0x000f2800000e0000 */
[----:B------:R-:W5:Y:S04]  /*6570*/  SHFL.BFLY PT, R131, R121, 0x1, 0x1f ;  /* 0x0c201f0079837f89 */ /* 0x000f6800000e0000 */
[----:B------:R-:W5:Y:S01]  /*6580*/  SHFL.BFLY PT, R132, R134, 0x1, 0x1f ;  /* 0x0c201f0086847f89 */ /* 0x000f6200000e0000 */
[----:B------:R-:W-:-:S02]  /*6590*/  FMNMX R119, R123, R119, !PT ;  /* 0x000000777b777209 */ /* 0x000fc40007800000 */
[----:B0-----:R-:W-:Y:S01]  /*65a0*/  FMNMX R2, R122, R2, !PT ;  /* 0x000000027a027209 */ /* 0x001fe20007800000 */
[----:B------:R-:W-:Y:S02]  /*65b0*/  BSSY B0, `(.L_x_1) ;  /* 0x000001b000007945 */ /* 0x000fe40003800000 */
[----:B------:R0:W0:Y:S01]  /*65c0*/  SHFL.BFLY PT, R122, R119, 0x1, 0x1f ;  /* 0x0c201f00777a7f89 */ /* 0x00002200000e0000 */
[----:B-1----:R-:W-:-:S03]  /*65d0*/  FMNMX R127, R130, R127, !PT ;  /* 0x0000007f827f7209 */ /* 0x002fc60007800000 */
[----:B------:R1:W0:Y:S01]  /*65e0*/  SHFL.BFLY PT, R123, R2, 0x1, 0x1f ;  /* 0x0c201f00027b7f89 */ /* 0x00022200000e0000 */
[----:B--2---:R-:W-:Y:S02]  /*65f0*/  FMNMX R126, R133, R126, !PT ;  /* 0x0000007e857e7209 */ /* 0x004fe40007800000 */
[----:B---3--:R-:W-:Y:S02]  /*6600*/  FMNMX R128, R118, R128, !PT ;  /* 0x0000008076807209 */ /* 0x008fe40007800000 */
[----:B----4-:R-:W-:Y:S02]  /*6610*/  FMNMX R129, R10, R129, !PT ;  /* 0x000000810a817209 */ /* 0x010fe40007800000 */
[----:B-----5:R-:W-:Y:S02]  /*6620*/  FMNMX R131, R121, R131, !PT ;  /* 0x0000008379837209 */ /* 0x020fe40007800000 */
[----:B------:R-:W-:Y:S01]  /*6630*/  FMNMX R132, R134, R132, !PT ;  /* 0x0000008486847209 */ /* 0x000fe20007800000 */
[----:B------:R-:W-:Y:S06]  /*6640*/  BAR.SYNC.DEFER_BLOCKING 0x0 ;  /* 0x0000000000007b1d */ /* 0x000fec0000010000 */
[----:B------:R-:W-:Y:S05]  /*6650*/  @P6 BRA `(.L_x_2) ;  /* 0x0000010000006947 */ /* 0x000fea0003800000 */
[----:B-1----:R-:W1:Y:S04]  /*6660*/  S2R R154, SR_TID.X ;  /* 0x00000000009a7919 */ /* 0x002e680000002100 */
[----:B------:R-:W2:Y:S01]  /*6670*/  S2R R155, SR_TID.X ;  /* 0x00000000009b7919 */ /* 0x000ea20000002100 */
[----:B-1----:R-:W-:-:S04]  /*6680*/  LOP3.LUT R154, R154, 0x1c, RZ, 0xc0, !PT ;  /* 0x0000001c9a9a7812 */ /* 0x002fc800078ec0ff */
[----:B------:R-:W-:Y:S02]  /*6690*/  LEA.HI R156, R154, 0x8, RZ, 0x1e ;  /* 0x000000089a9c7811 */ /* 0x000fe400078ff0ff */
[C---:B--2---:R-:W-:Y:S02]  /*66a0*/  LOP3.LUT R154, R155.reuse, 0x7f, RZ, 0xc0, !PT ;  /* 0x0000007f9b9a7812 */ /* 0x044fe400078ec0ff */
[----:B------:R-:W-:Y:S02]  /*66b0*/  LOP3.LUT R155, R155, 0x1c, RZ, 0xc0, !PT ;  /* 0x0000001c9b9b7812 */ /* 0x000fe400078ec0ff */
[--C-:B------:R-:W-:Y:S02]  /*66c0*/  SHF.R.U32.HI R138, RZ, 0x3, R154.reuse ;  /* 0x00000003ff8a7819 */ /* 0x100fe4000001169a */
[----:B------:R-:W-:Y:S01]  /*66d0*/  SHF.R.U32.HI R135, RZ, 0x3, R154 ;  /* 0x00000003ff877819 */ /* 0x000fe2000001169a */
[----:B------:R-:W-:Y:S01]  /*66e0*/  IMAD.SHL.U32 R137, R155, 0x4, RZ ;  /* 0x000000049b897824 */ /* 0x000fe200078e00ff */
[----:B------:R-:W-:-:S02]  /*66f0*/  LOP3.LUT R138, R138, 0xc, RZ, 0xc0, !PT ;  /* 0x0000000c8a8a7812 */ /* 0x000fc400078ec0ff */
[----:B------:R-:W-:Y:S02]  /*6700*/  SHF.L.U32 R136, R156, 0x4, RZ ;  /* 0x000000049c887819 */ /* 0x000fe400000006ff */
[----:B------:R-:W-:Y:S01]  /*6710*/  LOP3.LUT R135, R135, 0xc, RZ, 0xc0, !PT ;  /* 0x0000000c87877812 */ /* 0x000fe200078ec0ff */
[----:B------:R-:W-:-:S04]  /*6720*/  IMAD.IADD R137, R137, 0x1, R138 ;  /* 0x0000000189897824 */ /* 0x000fc800078e028a */
[----:B------:R-:W-:Y:S01]  /*6730*/  IMAD.IADD R135, R135, 0x1, R136 ;  /* 0x0000000187877824 */ /* 0x000fe200078e0288 */
[----:B------:R1:W-:Y:S04]  /*6740*/  STS [R137+0x4000], R126 ;  /* 0x0040007e89007388 */ /* 0x0003e80000000800 */
[----:B------:R1:W-:Y:S02]  /*6750*/  STS [R135+0x4000], R132 ;  /* 0x0040008487007388 */ /* 0x0003e40000000800 */
.L_x_2:
[----:B-1----:R-:W-:Y:S05]  /*6760*/  BSYNC B0 ;  /* 0x0000000000007941 */ /* 0x002fea0003800000 */
.L_x_1:
[----:B------:R-:W-:Y:S01]  /*6770*/  BSSY B0, `(.L_x_3) ;  /* 0x0000031000007945 */ /* 0x000fe20003800000 */
[----:B------:R-:W-:Y:S01]  /*6780*/  BSSY B1, `(.L_x_4) ;  /* 0x000002e000017945 */ /* 0x000fe20003800000 */
[----:B0-----:R-:W-:Y:S02]  /*6790*/  FMNMX R122, R119, R122, !PT ;  /* 0x0000007a777a7209 */ /* 0x001fe40007800000 */
[----:B------:R-:W-:Y:S01]  /*67a0*/  FMNMX R123, R2, R123, !PT ;  /* 0x0000007b027b7209 */ /* 0x000fe20007800000 */
[----:B------:R-:W-:Y:S05]  /*67b0*/  @P6 BRA `(.L_x_5) ;  /* 0x0000013000006947 */ /* 0x000fea0003800000 */
[----:B------:R-:W0:Y:S02]  /*67c0*/  S2R R10, SR_TID.X ;  /* 0x00000000000a7919 */ /* 0x000e240000002100 */
[----:B0-----:R-:W-:-:S02]  /*67d0*/  LOP3.LUT R118, R10, 0x1c, RZ, 0xc0, !PT ;  /* 0x0000001c0a767812 */ /* 0x001fc400078ec0ff */
[----:B------:R-:W-:Y:S02]  /*67e0*/  LOP3.LUT R10, R10, 0x7f, RZ, 0xc0, !PT ;  /* 0x0000007f0a0a7812 */ /* 0x000fe400078ec0ff */
[----:B------:R-:W-:Y:S02]  /*67f0*/  LEA.HI R118, R118, 0x10, RZ, 0x1e ;  /* 0x0000001076767811 */ /* 0x000fe400078ff0ff */
[----:B------:R-:W-:Y:S02]  /*6800*/  SHF.R.U32.HI R10, RZ, 0x3, R10 ;  /* 0x00000003ff0a7819 */ /* 0x000fe4000001160a */
[----:B------:R-:W-:Y:S02]  /*6810*/  SHF.L.U32 R118, R118, 0x4, RZ ;  /* 0x0000000476767819 */ /* 0x000fe400000006ff */
[----:B------:R-:W-:-:S05]  /*6820*/  LOP3.LUT R10, R10, 0xc, RZ, 0xc0, !PT ;  /* 0x0000000c0a0a7812 */ /* 0x000fca00078ec0ff */
[----:B------:R-:W-:-:S05]  /*6830*/  IMAD.IADD R10, R10, 0x1, R118 ;  /* 0x000000010a0a7824 */ /* 0x000fca00078e0276 */
[----:B------:R0:W-:Y:S01]  /*6840*/  STS [R10+0x4000], R127 ;  /* 0x0040007f0a007388 */ /* 0x0001e20000000800 */
[----:B------:R-:W-:Y:S05]  /*6850*/  @P6 BRA `(.L_x_6) ;  /* 0x0000013000006947 */ /* 0x000fea0003800000 */
[----:B0-----:R-:W0:Y:S02]  /*6860*/  S2R R10, SR_TID.X ;  /* 0x00000000000a7919 */ /* 0x001e240000002100 */
[C---:B0-----:R-:W-:Y:S02]  /*6870*/  LOP3.LUT R118, R10.reuse, 0x1c, RZ, 0xc0, !PT ;  /* 0x0000001c0a767812 */ /* 0x041fe400078ec0ff */
[----:B------:R-:W-:Y:S02]  /*6880*/  LOP3.LUT R10, R10, 0x7f, RZ, 0xc0, !PT ;  /* 0x0000007f0a0a7812 */ /* 0x000fe400078ec0ff */
[----:B------:R-:W-:Y:S02]  /*6890*/  LEA.HI R118, R118, 0x18, RZ, 0x1e ;  /* 0x0000001876767811 */ /* 0x000fe400078ff0ff */
[----:B------:R-:W-:-:S03]  /*68a0*/  SHF.R.U32.HI R10, RZ, 0x3, R10 ;  /* 0x00000003ff0a7819 */ /* 0x000fc6000001160a */
[----:B------:R-:W-:Y:S01]  /*68b0*/  IMAD.SHL.U32 R118, R118, 0x10, RZ ;  /* 0x0000001076767824 */ /* 0x000fe200078e00ff */
[----:B------:R-:W-:-:S05]  /*68c0*/  LOP3.LUT R10, R10, 0xc, RZ, 0xc0, !PT ;  /* 0x0000000c0a0a7812 */ /* 0x000fca00078ec0ff */
[----:B------:R-:W-:-:S05]  /*68d0*/  IMAD.IADD R10, R10, 0x1, R118 ;  /* 0x000000010a0a7824 */ /* 0x000fca00078e0276 */
[----:B------:R0:W-:Y:S02]  /*68e0*/  STS [R10+0x4000], R128 ;  /* 0x004000800a007388 */ /* 0x0001e40000000800 */
.L_x_5:
[----:B------:R-:W-:Y:S05]  /*68f0*/  @P6 BRA `(.L_x_7) ;  /* 0x0000013000006947 */ /* 0x000fea0003800000 */
[----:B------:R-:W1:Y:S02]  /*6900*/  S2R R2, SR_TID.X ;  /* 0x0000000000027919 */ /* 0x000e640000002100 */
[C---:B01----:R-:W-:Y:S02]  /*6910*/  LOP3.LUT R10, R2.reuse, 0x1c, RZ, 0xc0, !PT ;  /* 0x0000001c020a7812 */ /* 0x043fe400078ec0ff */
[----:B------:R-:W-:Y:S02]  /*6920*/  LOP3.LUT R2, R2, 0x7f, RZ, 0xc0, !PT ;  /* 0x0000007f02027812 */ /* 0x000fe400078ec0ff */
[----:B------:R-:W-:Y:S02]  /*6930*/  LEA.HI R10, R10, 0x20, RZ, 0x1e ;  /* 0x000000200a0a7811 */ /* 0x000fe400078ff0ff */
[----:B------:R-:W-:Y:S02]  /*6940*/  SHF.R.U32.HI R2, RZ, 0x3, R2 ;  /* 0x00000003ff027819 */ /* 0x000fe40000011602 */
[----:B------:R-:W-:-:S02]  /*6950*/  SHF.L.U32 R10, R10, 0x4, RZ ;  /* 0x000000040a0a7819 */ /* 0x000fc400000006ff */
[----:B------:R-:W-:-:S05]  /*6960*/  LOP3.LUT R2, R2, 0xc, RZ, 0xc0, !PT ;  /* 0x0000000c02027812 */ /* 0x000fca00078ec0ff */
[----:B------:R-:W-:-:S05]  /*6970*/  IMAD.IADD R2, R2, 0x1, R10 ;  /* 0x0000000102027824 */ /* 0x000fca00078e020a */
[----:B------:R0:W-:Y:S02]  /*6980*/  STS [R2+0x4000], R129 ;  /* 0x0040008102007388 */ /* 0x0001e40000000800 */
.L_x_6:
        /* <DEDUP_REMOVED lines=10> */
.L_x_7:
[----:B------:R-:W-:Y:S01]  /*6a30*/  @P6 BREAK B1 ;  /* 0x0000000000016942 */ /* 0x000fe20003800000 */
[----:B------:R-:W-:Y:S05]  /*6a40*/  @P6 BRA `(.L_x_9) ;  /* 0x0000003000006947 */ /* 0x000fea0003800000 */
[----:B------:R1:W-:Y:S02]  /*6a50*/  STS [R252+0x4000], R122 ;  /* 0x0040007afc007388 */ /* 0x0003e40000000800 */
.L_x_8:
[----:B------:R-:W-:Y:S05]  /*6a60*/  BSYNC B1 ;  /* 0x0000000000017941 */ /* 0x000fea0003800000 */
.L_x_4:
[----:B------:R2:W-:Y:S02]  /*6a70*/  @!P6 STS [R231+0x4000], R123 ;  /* 0x0040007be700e388 */ /* 0x0005e40000000800 */
.L_x_9:
[----:B------:R-:W-:Y:S05]  /*6a80*/  BSYNC B0 ;  /* 0x0000000000007941 */ /* 0x000fea0003800000 */
.L_x_3:
[----:B------:R-:W-:Y:S01]  /*6a90*/  WARPSYNC 0xffffffff ;  /* 0xffffffff00007948 */ /* 0x000fe20003800000 */
[----:B-1----:R-:W1:Y:S01]  /*6aa0*/  S2R R122, SR_TID.X ;  /* 0x00000000007a7919 */ /* 0x002e620000002100 */
[----:B------:R-:W-:Y:S03]  /*6ab0*/  BSSY B0, `(.L_x_10) ;  /* 0x00000ed000007945 */ /* 0x000fe60003800000 */
[----:B------:R-:W-:Y:S06]  /*6ac0*/  BAR.SYNC.DEFER_BLOCKING 0x0 ;  /* 0x0000000000007b1d */ /* 0x000fec0000010000 */
[----:B------:R-:W3:Y:S04]  /*6ad0*/  S2R R130, SR_TID.X ;  /* 0x0000000000827919 */ /* 0x000ee80000002100 */
[----:B------:R-:W4:Y:S01]  /*6ae0*/  S2R R126, SR_TID.X ;  /* 0x00000000007e7919 */ /* 0x000f220000002100 */
[----:B-1----:R-:W-:-:S02]  /*6af0*/  LOP3.LUT R121, R122, 0x7f, RZ, 0xc0, !PT ;  /* 0x0000007f7a797812 */ /* 0x002fc400078ec0ff */
[----:B------:R-:W-:-:S03]  /*6b00*/  LOP3.LUT R201, R122, 0x1c, RZ, 0xc0, !PT ;  /* 0x0000001c7ac97812 */ /* 0x000fc600078ec0ff */
[----:B0-----:R-:W0:Y:S01]  /*6b10*/  LDS R2, [R121.X4+0x4000] ;  /* 0x0040000079027984 */ /* 0x001e220000004800 */
[----:B------:R-:W-:-:S03]  /*6b20*/  LEA.HI R230, R201, 0x8, RZ, 0x1e ;  /* 0x00000008c9e67811 */ /* 0x000fc600078ff0ff */
[----:B------:R-:W1:Y:S01]  /*6b30*/  LDS R10, [R121.X4+0x4200] ;  /* 0x00420000790a7984 */ /* 0x000e620000004800 */
[----:B---3--:R-:W-:-:S04]  /*6b40*/  LOP3.LUT R132, R130, 0x1c, RZ, 0xc0, !PT ;  /* 0x0000001c82847812 */ /* 0x008fc800078ec0ff */
[C---:B------:R-:W-:Y:S02]  /*6b50*/  LEA.HI R129, R132.reuse, 0x10, RZ, 0x1e ;  /* 0x0000001084817811 */ /* 0x040fe400078ff0ff */
[C---:B------:R-:W-:Y:S02]  /*6b60*/  LEA.HI R128, R132.reuse, 0x18, RZ, 0x1e ;  /* 0x0000001884807811 */ /* 0x040fe400078ff0ff */
[----:B--2---:R-:W-:Y:S02]  /*6b70*/  LEA.HI R123, R132, 0x20, RZ, 0x1e ;  /* 0x00000020847b7811 */ /* 0x004fe400078ff0ff */
[----:B----4-:R-:W-:-:S04]  /*6b80*/  LOP3.LUT R126, R126, 0x1c, RZ, 0xc0, !PT ;  /* 0x0000001c7e7e7812 */ /* 0x010fc800078ec0ff */
[----:B------:R-:W-:Y:S01]  /*6b90*/  LEA.HI R126, R126, 0x30, RZ, 0x1e ;  /* 0x000000307e7e7811 */ /* 0x000fe200078ff0ff */
[----:B0-----:R-:W0:Y:S04]  /*6ba0*/  SHFL.BFLY PT, R118, R2, 0x2, 0x1f ;  /* 0x0c401f0002767f89 */ /* 0x001e2800000e0000 */
[----:B-1----:R-:W1:Y:S01]  /*6bb0*/  SHFL.BFLY PT, R119, R10, 0x2, 0x1f ;  /* 0x0c401f000a777f89 */ /* 0x002e6200000e0000 */
[----:B0-----:R-:W-:Y:S02]  /*6bc0*/  FMNMX R118, R2, R118, !PT ;  /* 0x0000007602767209 */ /* 0x001fe40007800000 */
[----:B-1----:R-:W-:-:S03]  /*6bd0*/  FMNMX R119, R10, R119, !PT ;  /* 0x000000770a777209 */ /* 0x002fc60007800000 */
[----:B------:R-:W0:Y:S04]  /*6be0*/  SHFL.BFLY PT, R2, R118, 0x1, 0x1f ;  /* 0x0c201f0076027f89 */ /* 0x000e2800000e0000 */
[----:B------:R-:W1:Y:S01]  /*6bf0*/  SHFL.BFLY PT, R10, R119, 0x1, 0x1f ;  /* 0x0c201f00770a7f89 */ /* 0x000e6200000e0000 */
[----:B0-----:R-:W-:Y:S02]  /*6c00*/  FMNMX R2, R118, R2, !PT ;  /* 0x0000000276027209 */ /* 0x001fe40007800000 */
[----:B-1----:R-:W-:-:S03]  /*6c10*/  FMNMX R10, R119, R10, !PT ;  /* 0x0000000a770a7209 */ /* 0x002fc60007800000 */
[----:B------:R-:W-:Y:S04]  /*6c20*/  @!P6 STS [R121.X4+0x4000], R2 ;  /* 0x004000027900e388 */ /* 0x000fe80000004800 */
[----:B------:R-:W-:Y:S04]  /*6c30*/  @!P6 STS [R121.X4+0x4200], R10 ;  /* 0x0042000a7900e388 */ /* 0x000fe80000004800 */
[----:B------:R-:W-:Y:S06]  /*6c40*/  BAR.SYNC.DEFER_BLOCKING 0x0 ;  /* 0x0000000000007b1d */ /* 0x000fec0000010000 */
[----:B------:R-:W0:Y:S04]  /*6c50*/  LDS R2, [R201.X4+0x4000] ;  /* 0x00400000c9027984 */ /* 0x000e280000004800 */
[----:B------:R-:W1:Y:S04]  /*6c60*/  LDS R119, [R230.X16+0x4000] ;  /* 0x00400000e6777984 */ /* 0x000e68000000c800 */
[----:B------:R-:W2:Y:S01]  /*6c70*/  LDS R118, [R129.X16+0x4000] ;  /* 0x0040000081767984 */ /* 0x000ea2000000c800 */
[----:B0-----:R-:W-:-:S05]  /*6c80*/  FMNMX R2, R2, R30, !PT ;  /* 0x0000001e02027209 */ /* 0x001fca0007800000 */
[--C-:B------:R-:W-:Y:S02]  /*6c90*/  FADD R164, R116, -R2.reuse ;  /* 0x8000000274a47221 */ /* 0x100fe40000000000 */
[----:B------:R-:W0:Y:S01]  /*6ca0*/  LDS R116, [R128.X16+0x4000] ;  /* 0x0040000080747984 */ /* 0x000e22000000c800 */
[--C-:B------:R-:W-:Y:S02]  /*6cb0*/  FADD R4, R4, -R2.reuse ;  /* 0x8000000204047221 */ /* 0x100fe40000000000 */
[--C-:B------:R-:W-:Y:S01]  /*6cc0*/  FADD R162, R3, -R2.reuse ;  /* 0x8000000203a27221 */ /* 0x100fe20000000000 */
[----:B-1----:R-:W-:Y:S01]  /*6cd0*/  FMNMX R3, R119, R31, !PT ;  /* 0x0000001f77037209 */ /* 0x002fe20007800000 */
[----:B------:R-:W-:Y:S01]  /*6ce0*/  FMUL R4, R4, 1.4426950216293334961 ;  /* 0x3fb8aa3b04047820 */ /* 0x000fe20000400000 */
[----:B------:R-:W-:Y:S01]  /*6cf0*/  LEA.HI R119, R132, 0x28, RZ, 0x1e ;  /* 0x0000002884777811 */ /* 0x000fe200078ff0ff */
[----:B------:R-:W-:Y:S02]  /*6d00*/  FADD R120, R120, -R2 ;  /* 0x8000000278787221 */ /* 0x000fe40000000000 */
[----:B------:R2:W-:Y:S01]  /*6d10*/  MUFU.EX2 R147, R4 ;  /* 0x0000000400937308 */ /* 0x0005e20000000800 */
[----:B------:R-:W-:-:S02]  /*6d20*/  FADD R8, R8, -R3 ;  /* 0x8000000308087221 */ /* 0x000fc40000000000 */
[----:B------:R-:W-:Y:S02]  /*6d30*/  FMUL R164, R164, 1.4426950216293334961 ;  /* 0x3fb8aa3ba4a47820 */ /* 0x000fe40000400000 */
[----:B------:R-:W-:Y:S02]  /*6d40*/  FMUL R8, R8, 1.4426950216293334961 ;  /* 0x3fb8aa3b08087820 */ /* 0x000fe40000400000 */
[----:B------:R-:W-:Y:S01]  /*6d50*/  FMUL R10, R120, 1.4426950216293334961 ;  /* 0x3fb8aa3b780a7820 */ /* 0x000fe20000400000 */
[----:B--2---:R-:W-:Y:S01]  /*6d60*/  FMNMX R4, R118, R29, !PT ;  /* 0x0000001d76047209 */ /* 0x004fe20007800000 */
[----:B------:R1:W-:Y:S01]  /*6d70*/  MUFU.EX2 R161, R8 ;  /* 0x0000000800a17308 */ /* 0x0003e20000000800 */
[--C-:B------:R-:W-:Y:S02]  /*6d80*/  FADD R124, R124, -R3.reuse ;  /* 0x800000037c7c7221 */ /* 0x100fe40000000000 */
[----:B------:R-:W-:Y:S02]  /*6d90*/  FADD R125, R125, -R3 ;  /* 0x800000037d7d7221 */ /* 0x000fe40000000000 */
[----:B------:R-:W-:-:S02]  /*6da0*/  FADD R139, R112, -R4 ;  /* 0x80000004708b7221 */ /* 0x000fc40000000000 */
[----:B------:R-:W-:Y:S01]  /*6db0*/  FADD R112, R5, -R4 ;  /* 0x8000000405707221 */ /* 0x000fe20000000000 */
[----:B------:R-:W-:Y:S01]  /*6dc0*/  MUFU.EX2 R164, R164 ;  /* 0x000000a400a47308 */ /* 0x000fe20000000800 */
[----:B-1----:R-:W1:Y:S01]  /*6dd0*/  LDS R8, [R123.X16+0x4000] ;  /* 0x004000007b087984 */ /* 0x002e62000000c800 */
[----:B------:R-:W-:Y:S02]  /*6de0*/  FMUL R162, R162, 1.4426950216293334961 ;  /* 0x3fb8aa3ba2a27820 */ /* 0x000fe40000400000 */
[----:B------:R-:W-:Y:S02]  /*6df0*/  FMUL R124, R124, 1.4426950216293334961 ;  /* 0x3fb8aa3b7c7c7820 */ /* 0x000fe40000400000 */
[----:B------:R-:W-:Y:S02]  /*6e00*/  FMUL R125, R125, 1.4426950216293334961 ;  /* 0x3fb8aa3b7d7d7820 */ /* 0x000fe40000400000 */
[----:B------:R-:W2:Y:S01]  /*6e10*/  MUFU.EX2 R10, R10 ;  /* 0x0000000a000a7308 */ /* 0x000ea20000000800 */
[----:B------:R-:W-:-:S02]  /*6e20*/  FADD R117, R117, -R3 ;  /* 0x8000000375757221 */ /* 0x000fc40000000000 */
[----:B------:R-:W-:Y:S01]  /*6e30*/  FMUL R112, R112, 1.4426950216293334961 ;  /* 0x3fb8aa3b70707820 */ /* 0x000fe20000400000 */
[----:B0-----:R-:W-:Y:S01]  /*6e40*/  FMNMX R5, R116, R28, !PT ;  /* 0x0000001c74057209 */ /* 0x001fe20007800000 */
[----:B------:R-:W-:-:S03]  /*6e50*/  FMUL R117, R117, 1.4426950216293334961 ;  /* 0x3fb8aa3b75757820 */ /* 0x000fc60000400000 */
[----:B------:R-:W-:Y:S01]  /*6e60*/  MUFU.EX2 R163, R124 ;  /* 0x0000007c00a37308 */ /* 0x000fe20000000800 */
[----:B------:R-:W-:Y:S02]  /*6e70*/  FADD R114, R114, -R4 ;  /* 0x8000000472727221 */ /* 0x000fe40000000000 */
[--C-:B------:R-:W-:Y:S02]  /*6e80*/  FADD R110, R110, -R5.reuse ;  /* 0x800000056e6e7221 */ /* 0x100fe40000000000 */
[--C-:B------:R-:W-:Y:S02]  /*6e90*/  FADD R111, R111, -R5.reuse ;  /* 0x800000056f6f7221 */ /* 0x100fe40000000000 */
[----:B------:R-:W-:Y:S01]  /*6ea0*/  FMUL R110, R110, 1.4426950216293334961 ;  /* 0x3fb8aa3b6e6e7820 */ /* 0x000fe20000400000 */
[----:B------:R-:W-:Y:S01]  /*6eb0*/  MUFU.EX2 R148, R125 ;  /* 0x0000007d00947308 */ /* 0x000fe20000000800 */
[----:B------:R-:W-:Y:S02]  /*6ec0*/  FMUL R111, R111, 1.4426950216293334961 ;  /* 0x3fb8aa3b6f6f7820 */ /* 0x000fe40000400000 */
[----:B------:R-:W-:-:S02]  /*6ed0*/  FADD R157, R6, -R5 ;  /* 0x80000005069d7221 */ /* 0x000fc40000000000 */
[----:B------:R-:W-:Y:S02]  /*6ee0*/  FADD R138, R113, -R5 ;  /* 0x80000005718a7221 */ /* 0x000fe40000000000 */
[----:B------:R-:W-:Y:S01]  /*6ef0*/  FMUL R157, R157, 1.4426950216293334961 ;  /* 0x3fb8aa3b9d9d7820 */ /* 0x000fe20000400000 */
[----:B------:R0:W-:Y:S01]  /*6f00*/  MUFU.EX2 R146, R110 ;  /* 0x0000006e00927308 */ /* 0x0001e20000000800 */
[----:B------:R-:W-:Y:S02]  /*6f10*/  FMUL R138, R138, 1.4426950216293334961 ;  /* 0x3fb8aa3b8a8a7820 */ /* 0x000fe40000400000 */
[----:B------:R-:W-:Y:S02]  /*6f20*/  FMUL R139, R139, 1.4426950216293334961 ;  /* 0x3fb8aa3b8b8b7820 */ /* 0x000fe40000400000 */
[----:B------:R-:W-:Y:S02]  /*6f30*/  FMUL R114, R114, 1.4426950216293334961 ;  /* 0x3fb8aa3b72727820 */ /* 0x000fe40000400000 */
[----:B------:R-:W-:Y:S01]  /*6f40*/  FADD R115, R115, -R4 ;  /* 0x8000000473737221 */ /* 0x000fe20000000000 */
[----:B------:R-:W3:Y:S01]  /*6f50*/  MUFU.EX2 R162, R162 ;  /* 0x000000a200a27308 */ /* 0x000ee20000000800 */
[----:B0-----:R-:W0:Y:S01]  /*6f60*/  LDS R110, [R119.X16+0x4000] ;  /* 0x00400000776e7984 */ /* 0x001e22000000c800 */
[----:B-1----:R-:W-:Y:S01]  /*6f70*/  FMNMX R6, R8, R27, !PT ;  /* 0x0000001b08067209 */ /* 0x002fe20007800000 */
[----:B------:R-:W-:-:S02]  /*6f80*/  FMUL R115, R115, 1.4426950216293334961 ;  /* 0x3fb8aa3b73737820 */ /* 0x000fc40000400000 */
[----:B------:R1:W4:Y:S01]  /*6f90*/  LDS R8, [R126.X16+0x4000] ;  /* 0x004000007e087984 */ /* 0x000322000000c800 */
[----:B------:R-:W-:Y:S02]  /*6fa0*/  FADD R127, -R3, R31 ;  /* 0x0000001f037f7221 */ /* 0x000fe40000000100 */
[----:B------:R-:W5:Y:S01]  /*6fb0*/  MUFU.EX2 R140, R117 ;  /* 0x00000075008c7308 */ /* 0x000f620000000800 */
[--C-:B------:R-:W-:Y:S02]  /*6fc0*/  FADD R156, R109, -R6.reuse ;  /* 0x800000066d9c7221 */ /* 0x100fe40000000000 */
[--C-:B------:R-:W-:Y:S02]  /*6fd0*/  FADD R154, R7, -R6.reuse ;  /* 0x80000006079a7221 */ /* 0x100fe40000000000 */
[----:B------:R-:W-:Y:S01]  /*6fe0*/  FADD R137, R108, -R6 ;  /* 0x800000066c897221 */ /* 0x000fe20000000000 */
[----:B-1----:R-:W1:Y:S01]  /*6ff0*/  S2R R126, SR_TID.X ;  /* 0x00000000007e7919 */ /* 0x002e620000002100 */
[----:B------:R-:W-:Y:S01]  /*7000*/  FMUL R156, R156, 1.4426950216293334961 ;  /* 0x3fb8aa3b9c9c7820 */ /* 0x000fe20000400000 */
[----:B------:R2:W-:Y:S01]  /*7010*/  MUFU.EX2 R158, R112 ;  /* 0x00000070009e7308 */ /* 0x0005e20000000800 */
[----:B------:R-:W-:-:S02]  /*7020*/  FMUL R137, R137, 1.4426950216293334961 ;  /* 0x3fb8aa3b89897820 */ /* 0x000fc40000400000 */
[----:B------:R-:W-:Y:S02]  /*7030*/  FMUL R154, R154, 1.4426950216293334961 ;  /* 0x3fb8aa3b9a9a7820 */ /* 0x000fe40000400000 */
[----:B------:R-:W-:Y:S02]  /*7040*/  FADD R28, -R5, R28 ;  /* 0x0000001c051c7221 */ /* 0x000fe40000000100 */
[----:B------:R-:W-:Y:S01]  /*7050*/  FADD R27, -R6, R27 ;  /* 0x0000001b061b7221 */ /* 0x000fe20000000100 */
[----:B------:R5:W0:Y:S01]  /*7060*/  MUFU.EX2 R159, R111 ;  /* 0x0000006f009f7308 */ /* 0x000a220000000800 */
[----:B--2---:R-:W-:Y:S02]  /*7070*/  FADD R112, R164, R10 ;  /* 0x0000000aa4707221 */ /* 0x004fe40000000000 */
[----:B------:R-:W-:Y:S02]  /*7080*/  FMUL R28, R28, 1.4426950216293334961 ;  /* 0x3fb8aa3b1c1c7820 */ /* 0x000fe40000400000 */
[----:B---3--:R-:W-:-:S02]  /*7090*/  FADD R112, R162, R112 ;  /* 0x00000070a2707221 */ /* 0x008fc40000000000 */
[----:B------:R-:W-:Y:S01]  /*70a0*/  FMUL R127, R127, 1.4426950216293334961 ;  /* 0x3fb8aa3b7f7f7820 */ /* 0x000fe20000400000 */
[----:B------:R-:W2:Y:S01]  /*70b0*/  MUFU.EX2 R157, R157 ;  /* 0x0000009d009d7308 */ /* 0x000ea20000000800 */
[----:B-----5:R-:W-:Y:S02]  /*70c0*/  FADD R111, R163, R148 ;  /* 0x00000094a36f7221 */ /* 0x020fe40000000000 */
[----:B------:R-:W-:Y:S02]  /*70d0*/  FADD R112, R147, R112 ;  /* 0x0000007093707221 */ /* 0x000fe40000000000 */
[----:B------:R-:W-:Y:S01]  /*70e0*/  FADD R111, R161, R111 ;  /* 0x0000006fa16f7221 */ /* 0x000fe20000000000 */
[----:B-1----:R-:W-:Y:S01]  /*70f0*/  LOP3.LUT R126, R126, 0x1c, RZ, 0xc0, !PT ;  /* 0x0000001c7e7e7812 */ /* 0x002fe200078ec0ff */
[----:B------:R-:W-:Y:S01]  /*7100*/  FMUL R27, R27, 1.4426950216293334961 ;  /* 0x3fb8aa3b1b1b7820 */ /* 0x000fe20000400000 */
[----:B------:R-:W1:Y:S01]  /*7110*/  SHFL.BFLY PT, R113, R112, 0x2, 0x1f ;  /* 0x0c401f0070717f89 */ /* 0x000e6200000e0000 */
[----:B------:R-:W-:Y:S01]  /*7120*/  FADD R111, R140, R111 ;  /* 0x0000006f8c6f7221 */ /* 0x000fe20000000000 */
[----:B------:R-:W3:Y:S01]  /*7130*/  MUFU.EX2 R138, R138 ;  /* 0x0000008a008a7308 */ /* 0x000ee20000000800 */
[----:B0-----:R-:W-:-:S02]  /*7140*/  FMNMX R7, R110, R25, !PT ;  /* 0x000000196e077209 */ /* 0x001fc40007800000 */
[----:B----4-:R-:W-:Y:S01]  /*7150*/  FMNMX R8, R8, R14, !PT ;  /* 0x0000000e08087209 */ /* 0x010fe20007800000 */
[----:B------:R-:W0:Y:S02]  /*7160*/  SHFL.BFLY PT, R109, R111, 0x2, 0x1f ;  /* 0x0c401f006f6d7f89 */ /* 0x000e2400000e0000 */
[--C-:B------:R-:W-:Y:S02]  /*7170*/  FADD R144, R106, -R7.reuse ;  /* 0x800000076a907221 */ /* 0x100fe40000000000 */
[----:B------:R4:W-:Y:S01]  /*7180*/  MUFU.EX2 R160, R114 ;  /* 0x0000007200a07308 */ /* 0x0009e20000000800 */
[----:B------:R-:W-:Y:S02]  /*7190*/  FADD R106, R159, R146 ;  /* 0x000000929f6a7221 */ /* 0x000fe40000000000 */
[----:B------:R-:W-:Y:S02]  /*71a0*/  FADD R155, R38, -R7 ;  /* 0x80000007269b7221 */ /* 0x000fe40000000000 */
[----:B--2---:R-:W-:-:S02]  /*71b0*/  FADD R106, R157, R106 ;  /* 0x0000006a9d6a7221 */ /* 0x004fc40000000000 */
[----:B------:R-:W-:Y:S01]  /*71c0*/  FMUL R155, R155, 1.4426950216293334961 ;  /* 0x3fb8aa3b9b9b7820 */ /* 0x000fe20000400000 */
[----:B------:R-:W2:Y:S01]  /*71d0*/  MUFU.EX2 R139, R139 ;  /* 0x0000008b008b7308 */ /* 0x000ea20000000800 */
[----:B---3--:R-:W-:Y:S01]  /*71e0*/  FADD R106, R138, R106 ;  /* 0x0000006a8a6a7221 */ /* 0x008fe20000000000 */
[----:B----4-:R-:W-:Y:S01]  /*71f0*/  LEA.HI R114, R126, 0x38, RZ, 0x1e ;  /* 0x000000387e727811 */ /* 0x010fe200078ff0ff */
[----:B------:R-:W-:Y:S02]  /*7200*/  FMUL R144, R144, 1.4426950216293334961 ;  /* 0x3fb8aa3b90907820 */ /* 0x000fe40000400000 */
[----:B------:R-:W-:Y:S02]  /*7210*/  FADD R152, R33, -R8 ;  /* 0x8000000821987221 */ /* 0x000fe40000000000 */
[----:B-1----:R-:W-:Y:S01]  /*7220*/  FADD R108, R112, R113 ;  /* 0x00000071706c7221 */ /* 0x002fe20000000000 */
[----:B------:R-:W1:Y:S01]  /*7230*/  MUFU.EX2 R145, R115 ;  /* 0x0000007300917308 */ /* 0x000e620000000800 */
[----:B------:R-:W-:-:S02]  /*7240*/  FADD R112, R107, -R6 ;  /* 0x800000066b707221 */ /* 0x000fc40000000000 */
[----:B------:R-:W-:Y:S01]  /*7250*/  FADD R105, R105, -R7 ;  /* 0x8000000769697221 */ /* 0x000fe20000000000 */
[----:B------:R-:W3:Y:S01]  /*7260*/  SHFL.BFLY PT, R38, R108, 0x1, 0x1f ;  /* 0x0c201f006c267f89 */ /* 0x000ee200000e0000 */
[----:B0-----:R-:W-:Y:S02]  /*7270*/  FADD R107, R111, R109 ;  /* 0x0000006d6f6b7221 */ /* 0x001fe40000000000 */
[----:B------:R-:W-:Y:S01]  /*7280*/  FMUL R112, R112, 1.4426950216293334961 ;  /* 0x3fb8aa3b70707820 */ /* 0x000fe20000400000 */
[----:B------:R-:W0:Y:S01]  /*7290*/  SHFL.BFLY PT, R109, R106, 0x2, 0x1f ;  /* 0x0c401f006a6d7f89 */ /* 0x000e2200000e0000 */
[----:B--2---:R-:W-:Y:S01]  /*72a0*/  FADD R110, R160, R139 ;  /* 0x0000008ba06e7221 */ /* 0x004fe20000000000 */
[----:B------:R-:W-:Y:S01]  /*72b0*/  MUFU.EX2 R156, R156 ;  /* 0x0000009c009c7308 */ /* 0x000fe20000000800 */
[----:B------:R-:W-:Y:S02]  /*72c0*/  FMUL R105, R105, 1.4426950216293334961 ;  /* 0x3fb8aa3b69697820 */ /* 0x000fe40000400000 */
[----:B------:R-:W-:-:S02]  /*72d0*/  FADD R110, R158, R110 ;  /* 0x0000006e9e6e7221 */ /* 0x000fc40000000000 */
[----:B------:R-:W-:Y:S02]  /*72e0*/  FADD R12, R12, -R8 ;  /* 0x800000080c0c7221 */ /* 0x000fe40000000000 */
[----:B-1----:R-:W-:Y:S01]  /*72f0*/  FADD R110, R145, R110 ;  /* 0x0000006e916e7221 */ /* 0x002fe20000000000 */
[----:B------:R1:W-:Y:S01]  /*7300*/  MUFU.EX2 R143, R112 ;  /* 0x00000070008f7308 */ /* 0x0003e20000000800 */
[----:B------:R-:W-:Y:S02]  /*7310*/  FMUL R152, R152, 1.4426950216293334961 ;  /* 0x3fb8aa3b98987820 */ /* 0x000fe40000400000 */
[----:B------:R-:W-:Y:S01]  /*7320*/  FMUL R12, R12, 1.4426950216293334961 ;  /* 0x3fb8aa3b0c0c7820 */ /* 0x000fe20000400000 */
[----:B------:R-:W-:Y:S01]  /*7330*/  SHFL.BFLY PT, R111, R110, 0x2, 0x1f ;  /* 0x0c401f006e6f7f89 */ /* 0x000fe200000e0000 */
[--C-:B------:R-:W-:Y:S02]  /*7340*/  FADD R150, R9, -R8.reuse ;  /* 0x8000000809967221 */ /* 0x100fe40000000000 */
[----:B------:R-:W-:Y:S01]  /*7350*/  FADD R141, R34, -R8 ;  /* 0x80000008228d7221 */ /* 0x000fe20000000000 */
[----:B------:R-:W2:Y:S01]  /*7360*/  MUFU.EX2 R137, R137 ;  /* 0x0000008900897308 */ /* 0x000ea20000000800 */
[----:B-1----:R-:W-:Y:S01]  /*7370*/  FADD R112, R35, -R7 ;  /* 0x8000000723707221 */ /* 0x002fe20000000000 */
[----:B------:R-:W-:Y:S01]  /*7380*/  LDS R9, [R114.X16+0x4000] ;  /* 0x0040000072097984 */ /* 0x000fe2000000c800 */
[----:B---3--:R-:W-:-:S02]  /*7390*/  FADD R38, R108, R38 ;  /* 0x000000266c267221 */ /* 0x008fc40000000000 */
[----:B------:R-:W-:Y:S01]  /*73a0*/  FMUL R112, R112, 1.4426950216293334961 ;  /* 0x3fb8aa3b70707820 */ /* 0x000fe20000400000 */
[----:B------:R-:W1:Y:S01]  /*73b0*/  SHFL.BFLY PT, R35, R107, 0x1, 0x1f ;  /* 0x0c201f006b237f89 */ /* 0x000e6200000e0000 */
[----:B0-----:R-:W-:Y:S01]  /*73c0*/  FADD R33, R106, R109 ;  /* 0x0000006d6a217221 */ /* 0x001fe20000000000 */
[----:B------:R-:W0:Y:S01]  /*73d0*/  MUFU.EX2 R154, R154 ;  /* 0x0000009a009a7308 */ /* 0x000e220000000800 */
[----:B------:R-:W-:Y:S02]  /*73e0*/  FMUL R150, R150, 1.4426950216293334961 ;  /* 0x3fb8aa3b96967820 */ /* 0x000fe40000400000 */
[----:B------:R-:W-:Y:S01]  /*73f0*/  FMUL R141, R141, 1.4426950216293334961 ;  /* 0x3fb8aa3b8d8d7820 */ /* 0x000fe20000400000 */
[----:B------:R-:W3:Y:S01]  /*7400*/  SHFL.BFLY PT, R108, R33, 0x1, 0x1f ;  /* 0x0c201f00216c7f89 */ /* 0x000ee200000e0000 */
[----:B------:R-:W-:-:S03]  /*7410*/  FADD R25, -R7, R25 ;  /* 0x0000001907197221 */ /* 0x000fc60000000100 */
[----:B------:R-:W-:Y:S08]  /*7420*/  MUFU.EX2 R155, R155 ;  /* 0x0000009b009b7308 */ /* 0x000ff00000000800 */
[----:B------:R-:W4:Y:S01]  /*7430*/  MUFU.EX2 R144, R144 ;  /* 0x0000009000907308 */ /* 0x000f220000000800 */
[----:B-1----:R-:W-:-:S07]  /*7440*/  FADD R35, R107, R35 ;  /* 0x000000236b237221 */ /* 0x002fce0000000000 */
[----:B------:R-:W1:Y:S01]  /*7450*/  MUFU.EX2 R153, R112 ;  /* 0x0000007000997308 */ /* 0x000e620000000800 */
[----:B--2---:R-:W-:Y:S02]  /*7460*/  FADD R107, R156, R137 ;  /* 0x000000899c6b7221 */ /* 0x004fe40000000000 */
[----:B---3--:R-:W-:Y:S02]  /*7470*/  FADD R33, R33, R108 ;  /* 0x0000006c21217221 */ /* 0x008fe40000000000 */
[----:B0-----:R-:W-:-:S03]  /*7480*/  FADD R107, R154, R107 ;  /* 0x0000006b9a6b7221 */ /* 0x001fc60000000000 */
[----:B------:R0:W2:Y:S01]  /*7490*/  MUFU.EX2 R136, R105 ;  /* 0x0000006900887308 */ /* 0x0000a20000000800 */
[----:B----4-:R-:W-:Y:S01]  /*74a0*/  FADD R106, R155, R144 ;  /* 0x000000909b6a7221 */ /* 0x010fe20000000000 */
[----:B------:R-:W-:Y:S01]  /*74b0*/  FMNMX R9, R9, R23, !PT ;  /* 0x0000001709097209 */ /* 0x000fe20007800000 */
[----:B------:R-:W-:-:S04]  /*74c0*/  FADD R107, R143, R107 ;  /* 0x0000006b8f6b7221 */ /* 0x000fc80000000000 */
[----:B------:R-:W-:Y:S01]  /*74d0*/  FADD R151, R32, -R9 ;  /* 0x8000000920977221 */ /* 0x000fe20000000000 */
[----:B------:R-:W3:Y:S01]  /*74e0*/  SHFL.BFLY PT, R109, R107, 0x2, 0x1f ;  /* 0x0c401f006b6d7f89 */ /* 0x000ee200000e0000 */
[----:B0-----:R-:W-:Y:S01]  /*74f0*/  FADD R105, R110, R111 ;  /* 0x0000006f6e697221 */ /* 0x001fe20000000000 */
[----:B------:R-:W-:Y:S01]  /*7500*/  MUFU.EX2 R152, R152 ;  /* 0x0000009800987308 */ /* 0x000fe20000000800 */
[----:B-1----:R-:W-:Y:S02]  /*7510*/  FADD R106, R153, R106 ;  /* 0x0000006a996a7221 */ /* 0x002fe40000000000 */
[--C-:B------:R-:W-:Y:S01]  /*7520*/  FADD R32, R39, -R9.reuse ;  /* 0x8000000927207221 */ /* 0x100fe20000000000 */
[----:B------:R-:W0:Y:S01]  /*7530*/  SHFL.BFLY PT, R110, R105, 0x1, 0x1f ;  /* 0x0c201f00696e7f89 */ /* 0x000e2200000e0000 */
[----:B------:R-:W-:Y:S02]  /*7540*/  FADD R11, R11, -R9 ;  /* 0x800000090b0b7221 */ /* 0x000fe40000000000 */
[----:B--2---:R-:W-:Y:S01]  /*7550*/  FADD R106, R136, R106 ;  /* 0x0000006a886a7221 */ /* 0x004fe20000000000 */
[----:B------:R-:W1:Y:S01]  /*7560*/  MUFU.EX2 R12, R12 ;  /* 0x0000000c000c7308 */ /* 0x000e620000000800 */
[----:B------:R-:W-:-:S02]  /*7570*/  FMUL R32, R32, 1.4426950216293334961 ;  /* 0x3fb8aa3b20207820 */ /* 0x000fc40000400000 */
[----:B------:R-:W-:Y:S01]  /*7580*/  FMUL R151, R151, 1.4426950216293334961 ;  /* 0x3fb8aa3b97977820 */ /* 0x000fe20000400000 */
[----:B------:R-:W2:Y:S01]  /*7590*/  SHFL.BFLY PT, R108, R106, 0x2, 0x1f ;  /* 0x0c401f006a6c7f89 */ /* 0x000ea200000e0000 */
[----:B------:R-:W-:Y:S02]  /*75a0*/  FMUL R11, R11, 1.4426950216293334961 ;  /* 0x3fb8aa3b0b0b7820 */ /* 0x000fe40000400000 */
[----:B------:R-:W-:Y:S01]  /*75b0*/  FADD R23, -R9, R23 ;  /* 0x0000001709177221 */ /* 0x000fe20000000100 */
[----:B------:R-:W4:Y:S03]  /*75c0*/  MUFU.EX2 R150, R150 ;  /* 0x0000009600967308 */ /* 0x000f260000000800 */
[----:B------:R-:W-:Y:S02]  /*75d0*/  FMUL R23, R23, 1.4426950216293334961 ;  /* 0x3fb8aa3b17177820 */ /* 0x000fe40000400000 */
[----:B---3--:R-:W-:-:S03]  /*75e0*/  FADD R107, R107, R109 ;  /* 0x0000006d6b6b7221 */ /* 0x008fc60000000000 */
[----:B------:R-:W3:Y:S01]  /*75f0*/  MUFU.EX2 R141, R141 ;  /* 0x0000008d008d7308 */ /* 0x000ee20000000800 */
[----:B0-----:R-:W-:Y:S02]  /*7600*/  FADD R34, R105, R110 ;  /* 0x0000006e69227221 */ /* 0x001fe40000000000 */
[----:B-1----:R-:W-:-:S05]  /*7610*/  FADD R105, R152, R12 ;  /* 0x0000000c98697221 */ /* 0x002fca0000000000 */
[----:B------:R0:W-:Y:S01]  /*7620*/  MUFU.EX2 R142, R32 ;  /* 0x00000020008e7308 */ /* 0x0001e20000000800 */
[----:B----4-:R-:W-:Y:S02]  /*7630*/  FADD R105, R150, R105 ;  /* 0x0000006996697221 */ /* 0x010fe40000000000 */
[----:B--2---:R-:W-:Y:S02]  /*7640*/  FADD R106, R106, R108 ;  /* 0x0000006c6a6a7221 */ /* 0x004fe40000000000 */
[----:B------:R-:W0:Y:S01]  /*7650*/  SHFL.BFLY PT, R108, R107, 0x1, 0x1f ;  /* 0x0c201f006b6c7f89 */ /* 0x000e2200000e0000 */
[----:B---3--:R-:W-:Y:S02]  /*7660*/  FADD R105, R141, R105 ;  /* 0x000000698d697221 */ /* 0x008fe40000000000 */
[----:B------:R-:W1:Y:S01]  /*7670*/  MUFU.EX2 R151, R151 ;  /* 0x0000009700977308 */ /* 0x000e620000000800 */
[----:B------:R-:W-:Y:S04]  /*7680*/  SHFL.BFLY PT, R39, R106, 0x1, 0x1f ;  /* 0x0c201f006a277f89 */ /* 0x000fe800000e0000 */
[----:B------:R-:W2:Y:S03]  /*7690*/  SHFL.BFLY PT, R109, R105, 0x2, 0x1f ;  /* 0x0c401f00696d7f89 */ /* 0x000ea600000e0000 */
[----:B------:R-:W3:Y:S08]  /*76a0*/  MUFU.EX2 R149, R11 ;  /* 0x0000000b00957308 */ /* 0x000ef00000000800 */
[----:B------:R4:W-:Y:S01]  /*76b0*/  MUFU.EX2 R165, R28 ;  /* 0x0000001c00a57308 */ /* 0x0009e20000000800 */
[----:B0-----:R-:W-:-:S02]  /*76c0*/  FADD R32, R107, R108 ;  /* 0x0000006c6b207221 */ /* 0x001fc40000000000 */
[----:B------:R-:W-:-:S05]  /*76d0*/  FADD R107, R104, -R9 ;  /* 0x80000009686b7221 */ /* 0x000fca0000000000 */
[----:B------:R-:W-:Y:S01]  /*76e0*/  MUFU.EX2 R127, R127 ;  /* 0x0000007f007f7308 */ /* 0x000fe20000000800 */
[----:B----4-:R-:W-:Y:S02]  /*76f0*/  FMUL R28, R25, 1.4426950216293334961 ;  /* 0x3fb8aa3b191c7820 */ /* 0x010fe40000400000 */
[----:B------:R-:W-:Y:S02]  /*7700*/  FMUL R11, R107, 1.4426950216293334961 ;  /* 0x3fb8aa3b6b0b7820 */ /* 0x000fe40000400000 */
[----:B--2---:R-:W-:Y:S02]  /*7710*/  FADD R105, R105, R109 ;  /* 0x0000006d69697221 */ /* 0x004fe40000000000 */
[----:B------:R-:W-:Y:S01]  /*7720*/  FADD R107, -R2, R30 ;  /* 0x0000001e026b7221 */ /* 0x000fe20000000100 */
[----:B------:R-:W-:Y:S01]  /*7730*/  MUFU.EX2 R27, R27 ;  /* 0x0000001b001b7308 */ /* 0x000fe20000000800 */
[----:B------:R-:W-:Y:S01]  /*7740*/  FADD R30, R106, R39 ;  /* 0x000000276a1e7221 */ /* 0x000fe20000000000 */
[----:B------:R-:W0:Y:S01]  /*7750*/  SHFL.BFLY PT, R104, R105, 0x1, 0x1f ;  /* 0x0c201f0069687f89 */ /* 0x000e2200000e0000 */
[----:B-1----:R-:W-:-:S02]  /*7760*/  FADD R39, R151, R142 ;  /* 0x0000008e97277221 */ /* 0x002fc40000000000 */
[----:B------:R-:W-:Y:S02]  /*7770*/  FADD R25, -R8, R14 ;  /* 0x0000000e08197221 */ /* 0x000fe40000000100 */
[----:B---3--:R-:W-:Y:S01]  /*7780*/  FADD R39, R149, R39 ;  /* 0x0000002795277221 */ /* 0x008fe20000000000 */
[----:B------:R-:W1:Y:S01]  /*7790*/  MUFU.EX2 R11, R11 ;  /* 0x0000000b000b7308 */ /* 0x000e620000000800 */
[----:B------:R-:W-:Y:S02]  /*77a0*/  FMUL R25, R25, 1.4426950216293334961 ;  /* 0x3fb8aa3b19197820 */ /* 0x000fe40000400000 */
[----:B------:R-:W-:-:S05]  /*77b0*/  FMUL R107, R107, 1.4426950216293334961 ;  /* 0x3fb8aa3b6b6b7820 */ /* 0x000fca0000400000 */
[----:B------:R-:W2:Y:S01]  /*77c0*/  MUFU.EX2 R126, R107 ;  /* 0x0000006b007e7308 */ /* 0x000ea20000000800 */
[----:B-1----:R-:W-:-:S07]  /*77d0*/  FADD R39, R11, R39 ;  /* 0x000000270b277221 */ /* 0x002fce0000000000 */
[----:B------:R-:W1:Y:S01]  /*77e0*/  MUFU.EX2 R25, R25 ;  /* 0x0000001900197308 */ /* 0x000e620000000800 */
[----:B0-----:R-:W-:Y:S02]  /*77f0*/  FADD R31, R105, R104 ;  /* 0x00000068691f7221 */ /* 0x001fe40000000000 */
[----:B------:R-:W-:Y:S02]  /*7800*/  FADD R104, -R4, R29 ;  /* 0x0000001d04687221 */ /* 0x000fe40000000100 */
[----:B------:R-:W0:Y:S02]  /*7810*/  SHFL.BFLY PT, R29, R39, 0x2, 0x1f ;  /* 0x0c401f00271d7f89 */ /* 0x000e2400000e0000 */
[----:B------:R-:W-:Y:S01]  /*7820*/  FMUL R104, R104, 1.4426950216293334961 ;  /* 0x3fb8aa3b68687820 */ /* 0x000fe20000400000 */
[----:B------:R-:W3:Y:S08]  /*7830*/  MUFU.EX2 R23, R23 ;  /* 0x0000001700177308 */ /* 0x000ef00000000800 */
[----:B------:R-:W4:Y:S08]  /*7840*/  MUFU.EX2 R171, R104 ;  /* 0x0000006800ab7308 */ /* 0x000f300000000800 */
[----:B------:R5:W1:Y:S01]  /*7850*/  MUFU.EX2 R14, R28 ;  /* 0x0000001c000e7308 */ /* 0x000a620000000800 */
[----:B0-----:R-:W-:-:S05]  /*7860*/  FADD R29, R39, R29 ;  /* 0x0000001d271d7221 */ /* 0x001fca0000000000 */
[----:B-----5:R0:W0:Y:S04]  /*7870*/  SHFL.BFLY PT, R28, R29, 0x1, 0x1f ;  /* 0x0c201f001d1c7f89 */ /* 0x02002800000e0000 */
[----:B------:R-:W-:Y:S06]  /*7880*/  BAR.SYNC.DEFER_BLOCKING 0x0 ;  /* 0x0000000000007b1d */ /* 0x000fec0000010000 */
[----:B------:R-:W-:Y:S05]  /*7890*/  @P6 BRA `(.L_x_11) ;  /* 0x000000e000006947 */ /* 0x000fea0003800000 */
[----:B-1234-:R-:W1:Y:S01]  /*78a0*/  S2R R131, SR_TID.X ;  /* 0x0000000000837919 */ /* 0x01ee620000002100 */
[----:B------:R-:W-:Y:S01]  /*78b0*/  LOP3.LUT R130, R130, 0x7f, RZ, 0xc0, !PT ;  /* 0x0000007f82827812 */ /* 0x000fe200078ec0ff */
[----:B------:R-:W-:-:S03]  /*78c0*/  IMAD.SHL.U32 R132, R132, 0x4, RZ ;  /* 0x0000000484847824 */ /* 0x000fc600078e00ff */
[--C-:B------:R-:W-:Y:S02]  /*78d0*/  SHF.R.U32.HI R133, RZ, 0x3, R130.reuse ;  /* 0x00000003ff857819 */ /* 0x100fe40000011682 */
[----:B------:R-:W-:Y:S02]  /*78e0*/  SHF.R.U32.HI R130, RZ, 0x3, R130 ;  /* 0x00000003ff827819 */ /* 0x000fe40000011682 */
[----:B------:R-:W-:Y:S02]  /*78f0*/  LOP3.LUT R133, R133, 0xc, RZ, 0xc0, !PT ;  /* 0x0000000c85857812 */ /* 0x000fe400078ec0ff */
[----:B------:R-:W-:-:S03]  /*7900*/  LOP3.LUT R130, R130, 0xc, RZ, 0xc0, !PT ;  /* 0x0000000c82827812 */ /* 0x000fc600078ec0ff */
[----:B------:R-:W-:-:S05]  /*7910*/  IMAD.IADD R132, R132, 0x1, R133 ;  /* 0x0000000184847824 */ /* 0x000fca00078e0285 */
[----:B------:R2:W-:Y:S01]  /*7920*/  STS [R132+0x4000], R38 ;  /* 0x0040002684007388 */ /* 0x0005e20000000800 */
[----:B-1----:R-:W-:-:S04]  /*7930*/  LOP3.LUT R131, R131, 0x1c, RZ, 0xc0, !PT ;  /* 0x0000001c83837812 */ /* 0x002fc800078ec0ff */
[----:B------:R-:W-:-:S04]  /*7940*/  LEA.HI R131, R131, 0x8, RZ, 0x1e ;  /* 0x0000000883837811 */ /* 0x000fc800078ff0ff */
[----:B------:R-:W-:-:S05]  /*7950*/  SHF.L.U32 R131, R131, 0x4, RZ ;  /* 0x0000000483837819 */ /* 0x000fca00000006ff */
[----:B------:R-:W-:-:S05]  /*7960*/  IMAD.IADD R130, R130, 0x1, R131 ;  /* 0x0000000182827824 */ /* 0x000fca00078e0283 */
[----:B------:R2:W-:Y:S02]  /*7970*/  STS [R130+0x4000], R35 ;  /* 0x0040002382007388 */ /* 0x0005e40000000800 */
.L_x_11:
[----:B-1234-:R-:W-:Y:S05]  /*7980*/  BSYNC B0 ;  /* 0x0000000000007941 */ /* 0x01efea0003800000 */
.L_x_10:
[----:B------:R-:W-:Y:S01]  /*7990*/  BSSY B0, `(.L_x_12) ;  /* 0x0000027000007945 */ /* 0x000fe20003800000 */
[----:B------:R-:W-:Y:S01]  /*79a0*/  BSSY B1, `(.L_x_13) ;  /* 0x0000024000017945 */ /* 0x000fe20003800000 */
[----:B0-----:R-:W-:Y:S01]  /*79b0*/  FADD R28, R29, R28 ;  /* 0x0000001c1d1c7221 */ /* 0x001fe20000000000 */
[----:B------:R-:W-:Y:S05]  /*79c0*/  @P6 BRA `(.L_x_14) ;  /* 0x000000f000006947 */ /* 0x000fea0003800000 */
[----:B------:R-:W0:Y:S01]  /*79d0*/  S2R R35, SR_TID.X ;  /* 0x0000000000237919 */ /* 0x000e220000002100 */
[----:B------:R-:W-:Y:S02]  /*79e0*/  SHF.L.U32 R38, R129, 0x4, RZ ;  /* 0x0000000481267819 */ /* 0x000fe400000006ff */
[----:B0-----:R-:W-:-:S04]  /*79f0*/  LOP3.LUT R35, R35, 0x7f, RZ, 0xc0, !PT ;  /* 0x0000007f23237812 */ /* 0x001fc800078ec0ff */
[----:B------:R-:W-:-:S04]  /*7a00*/  SHF.R.U32.HI R35, RZ, 0x3, R35 ;  /* 0x00000003ff237819 */ /* 0x000fc80000011623 */
[----:B------:R-:W-:-:S05]  /*7a10*/  LOP3.LUT R35, R35, 0xc, RZ, 0xc0, !PT ;  /* 0x0000000c23237812 */ /* 0x000fca00078ec0ff */
[----:B------:R-:W-:-:S05]  /*7a20*/  IMAD.IADD R35, R35, 0x1, R38 ;  /* 0x0000000123237824 */ /* 0x000fca00078e0226 */
[----:B------:R0:W-:Y:S01]  /*7a30*/  STS [R35+0x4000], R34 ;  /* 0x0040002223007388 */ /* 0x0001e20000000800 */
[----:B------:R-:W-:Y:S05]  /*7a40*/  @P6 BRA `(.L_x_15) ;  /* 0x000000f000006947 */ /* 0x000fea0003800000 */
[----:B0-----:R-:W0:Y:S01]  /*7a50*/  S2R R35, SR_TID.X ;  /* 0x0000000000237919 */ /* 0x001e220000002100 */
[----:B------:R-:W-:Y:S01]  /*7a60*/  IMAD.SHL.U32 R38, R128, 0x10, RZ ;  /* 0x0000001080267824 */ /* 0x000fe200078e00ff */
[----:B0-----:R-:W-:-:S04]  /*7a70*/  LOP3.LUT R35, R35, 0x7f, RZ, 0xc0, !PT ;  /* 0x0000007f23237812 */ /* 0x001fc800078ec0ff */
[----:B------:R-:W-:-:S04]  /*7a80*/  SHF.R.U32.HI R35, RZ, 0x3, R35 ;  /* 0x00000003ff237819 */ /* 0x000fc80000011623 */
[----:B------:R-:W-:-:S05]  /*7a90*/  LOP3.LUT R35, R35, 0xc, RZ, 0xc0, !PT ;  /* 0x0000000c23237812 */ /* 0x000fca00078ec0ff */
[----:B------:R-:W-:-:S05]  /*7aa0*/  IMAD.IADD R35, R35, 0x1, R38 ;  /* 0x0000000123237824 */ /* 0x000fca00078e0226 */
[----:B------:R0:W-:Y:S02]  /*7ab0*/  STS [R35+0x4000], R33 ;  /* 0x0040002123007388 */ /* 0x0001e40000000800 */
.L_x_14:
[----:B------:R-:W-:Y:S05]  /*7ac0*/  @P6 BRA `(.L_x_16) ;  /* 0x000000e000006947 */ /* 0x000fea0003800000 */
[----:B------:R-:W1:Y:S01]  /*7ad0*/  S2R R29, SR_TID.X ;  /* 0x00000000001d7919 */ /* 0x000e620000002100 */
[----:B0-----:R-:W-:Y:S02]  /*7ae0*/  SHF.L.U32 R33, R123, 0x4, RZ ;  /* 0x000000047b217819 */ /* 0x001fe400000006ff */
[----:B-1----:R-:W-:-:S04]  /*7af0*/  LOP3.LUT R29, R29, 0x7f, RZ, 0xc0, !PT ;  /* 0x0000007f1d1d7812 */ /* 0x002fc800078ec0ff */
[----:B------:R-:W-:-:S04]  /*7b00*/  SHF.R.U32.HI R29, RZ, 0x3, R29 ;  /* 0x00000003ff1d7819 */ /* 0x000fc8000001161d */
[----:B------:R-:W-:-:S05]  /*7b10*/  LOP3.LUT R29, R29, 0xc, RZ, 0xc0, !PT ;  /* 0x0000000c1d1d7812 */ /* 0x000fca00078ec0ff */
[----:B------:R-:W-:-:S05]  /*7b20*/  IMAD.IADD R29, R29, 0x1, R33 ;  /* 0x000000011d1d7824 */ /* 0x000fca00078e0221 */
[----:B------:R0:W-:Y:S02]  /*7b30*/  STS [R29+0x4000], R32 ;  /* 0x004000201d007388 */ /* 0x0001e40000000800 */
.L_x_15:
[----:B------:R-:W-:Y:S05]  /*7b40*/  @P6 BRA `(.L_x_17) ;  /* 0x0000009000006947 */ /* 0x000fea0003800000 */
[----:B0-----:R-:W-:Y:S01]  /*7b50*/  LOP3.LUT R29, R122, 0x7f, RZ, 0xc0, !PT ;  /* 0x0000007f7a1d7812 */ /* 0x001fe200078ec0ff */
[----:B------:R-:W-:-:S03]  /*7b60*/  IMAD.SHL.U32 R32, R119, 0x10, RZ ;  /* 0x0000001077207824 */ /* 0x000fc600078e00ff */
[----:B------:R-:W-:-:S04]  /*7b70*/  SHF.R.U32.HI R29, RZ, 0x3, R29 ;  /* 0x00000003ff1d7819 */ /* 0x000fc8000001161d */
[----:B------:R-:W-:-:S05]  /*7b80*/  LOP3.LUT R29, R29, 0xc, RZ, 0xc0, !PT ;  /* 0x0000000c1d1d7812 */ /* 0x000fca00078ec0ff */
[----:B------:R-:W-:-:S05]  /*7b90*/  IMAD.IADD R29, R29, 0x1, R32 ;  /* 0x000000011d1d7824 */ /* 0x000fca00078e0220 */
[----:B------:R0:W-:Y:S02]  /*7ba0*/  STS [R29+0x4000], R30 ;  /* 0x0040001e1d007388 */ /* 0x0001e40000000800 */
.L_x_16:
[----:B------:R-:W-:Y:S01]  /*7bb0*/  @P6 BREAK B1 ;  /* 0x0000000000016942 */ /* 0x000fe20003800000 */
[----:B------:R-:W-:Y:S05]  /*7bc0*/  @P6 BRA `(.L_x_18) ;  /* 0x0000003000006947 */ /* 0x000fea0003800000 */
[----:B------:R1:W-:Y:S02]  /*7bd0*/  STS [R252+0x4000], R31 ;  /* 0x0040001ffc007388 */ /* 0x0003e40000000800 */
.L_x_17:
[----:B------:R-:W-:Y:S05]  /*7be0*/  BSYNC B1 ;  /* 0x0000000000017941 */ /* 0x000fea0003800000 */
.L_x_13:
[----:B------:R2:W-:Y:S02]  /*7bf0*/  @!P6 STS [R231+0x4000], R28 ;  /* 0x0040001ce700e388 */ /* 0x0005e40000000800 */
.L_x_18:
[----:B------:R-:W-:Y:S05]  /*7c00*/  BSYNC B0 ;  /* 0x0000000000007941 */ /* 0x000fea0003800000 */
.L_x_12:
[----:B------:R-:W-:Y:S01]  /*7c10*/  WARPSYNC 0xffffffff ;  /* 0xffffffff00007948 */ /* 0x000fe20003800000 */
[----:B------:R-:W3:Y:S04]  /*7c20*/  LDL.64 R110, [R1+0x328] ;  /* 0x00032800016e7983 */ /* 0x000ee80000100a00 */
[----:B------:R-:W4:Y:S04]  /*7c30*/  LDL.64 R38, [R1+0x320] ;  /* 0x0003200001267983 */ /* 0x000f280000100a00 */
[----:B0-----:R-:W5:Y:S04]  /*7c40*/  LDL.64 R34, [R1+0x318] ;  /* 0x0003180001227983 */ /* 0x001f680000100a00 */
[----:B--2---:R-:W2:Y:S04]  /*7c50*/  LDL.64 R116, [R1+0x2f0] ;  /* 0x0002f00001747983 */ /* 0x004ea80000100a00 */
[----:B------:R-:W2:Y:S04]  /*7c60*/  LDL.64 R180, [R1+0x2e8] ;  /* 0x0002e80001b47983 */ /* 0x000ea80000100a00 */
[----:B------:R-:W-:Y:S06]  /*7c70*/  BAR.SYNC.DEFER_BLOCKING 0x0 ;  /* 0x0000000000007b1d */ /* 0x000fec0000010000 */
[----:B------:R-:W2:Y:S04]  /*7c80*/  LDL.64 R106, [R1+0x2f8] ;  /* 0x0002f800016a7983 */ /* 0x000ea80000100a00 */
[----:B------:R-:W2:Y:S04]  /*7c90*/  LDL.64 R32, [R1+0x310] ;  /* 0x0003100001207983 */ /* 0x000ea80000100a00 */
[----:B------:R-:W2:Y:S04]  /*7ca0*/  LDL.64 R104, [R1+0x308] ;  /* 0x0003080001687983 */ /* 0x000ea80000100a00 */
[----:B------:R-:W2:Y:S04]  /*7cb0*/  LDL.64 R124, [R1+0x2c8] ;  /* 0x0002c800017c7983 */ /* 0x000ea80000100a00 */
[----:B------:R-:W2:Y:S04]  /*7cc0*/  LDL.64 R108, [R1+0x300] ;  /* 0x00030000016c7983 */ /* 0x000ea80000100a00 */
[----:B------:R-:W0:Y:S04]  /*7cd0*/  LDS R28, [R121.X4+0x4000] ;  /* 0x00400000791c7984 */ /* 0x000e280000004800 */
[----:B------:R-:W1:Y:S04]  /*7ce0*/  LDS R29, [R121.X4+0x4200] ;  /* 0x00420000791d7984 */ /* 0x000e680000004800 */
[----:B------:R-:W2:Y:S04]  /*7cf0*/  LDL.64 R118, [R1+0x2e0] ;  /* 0x0002e00001767983 */ /* 0x000ea80000100a00 */
[----:B------:R-:W2:Y:S04]  /*7d00*/  LDL.64 R134, [R1+0x2a0] ;  /* 0x0002a00001867983 */ /* 0x000ea80000100a00 */
[----:B------:R-:W2:Y:S04]  /*7d10*/  LDL.64 R176, [R1+0x2d8] ;  /* 0x0002d80001b07983 */ /* 0x000ea80000100a00 */
[----:B------:R-:W2:Y:S04]  /*7d20*/  LDL.64 R122, [R1+0x2d0] ;  /* 0x0002d000017a7983 */ /* 0x000ea80000100a00 */
[----:B------:R-:W2:Y:S04]  /*7d30*/  LDL.64 R130, [R1+0x2a8] ;  /* 0x0002a80001827983 */ /* 0x000ea80000100a00 */
[----:B------:R-:W2:Y:S04]  /*7d40*/  LDL.64 R132, [R1+0x298] ;  /* 0x0002980001847983 */ /* 0x000ea80000100a00 */
[----:B------:R-:W2:Y:S04]  /*7d50*/  LDL.64 R114, [R1+0x2b0] ;  /* 0x0002b00001727983 */ /* 0x000ea80000100a00 */
[----:B------:R-:W2:Y:S04]  /*7d60*/  LDL.64 R192, [R1+0x260] ;  /* 0x0002600001c07983 */ /* 0x000ea80000100a00 */
[----:B0-----:R-:W0:Y:S04]  /*7d70*/  SHFL.BFLY PT, R30, R28, 0x2, 0x1f ;  /* 0x0c401f001c1e7f89 */ /* 0x001e2800000e0000 */
[----:B-1----:R-:W1:Y:S04]  /*7d80*/  SHFL.BFLY PT, R31, R29, 0x2, 0x1f ;  /* 0x0c401f001d1f7f89 */ /* 0x002e6800000e0000 */
[----:B------:R-:W2:Y:S04]  /*7d90*/  LDL.64 R184, [R1+0x230] ;  /* 0x0002300001b87983 */ /* 0x000ea80000100a00 */
[----:B------:R-:W2:Y:S04]  /*7da0*/  LDL.64 R188, [R1+0x250] ;  /* 0x0002500001bc7983 */ /* 0x000ea80000100a00 */
[----:B------:R-:W2:Y:S04]  /*7db0*/  LDL.64 R204, [R1+0x218] ;  /* 0x0002180001cc7983 */ /* 0x000ea80000100a00 */
[----:B------:R-:W2:Y:S01]  /*7dc0*/  LDL.64 R196, [R1+0x210] ;  /* 0x0002100001c47983 */ /* 0x000ea20000100a00 */
[----:B0-----:R-:W-:-:S03]  /*7dd0*/  FADD R30, R28, R30 ;  /* 0x0000001e1c1e7221 */ /* 0x001fc60000000000 */
[----:B------:R-:W2:Y:S01]  /*7de0*/  LDL.64 R212, [R1+0x1d8] ;  /* 0x0001d80001d47983 */ /* 0x000ea20000100a00 */
[----:B-1----:R-:W-:-:S03]  /*7df0*/  FADD R31, R29, R31 ;  /* 0x0000001f1d1f7221 */ /* 0x002fc60000000000 */
[----:B------:R-:W0:Y:S04]  /*7e00*/  SHFL.BFLY PT, R28, R30, 0x1, 0x1f ;  /* 0x0c201f001e1c7f89 */ /* 0x000e2800000e0000 */
[----:B------:R-:W1:Y:S04]  /*7e10*/  SHFL.BFLY PT, R29, R31, 0x1, 0x1f ;  /* 0x0c201f001f1d7f89 */ /* 0x000e6800000e0000 */
[----:B------:R-:W2:Y:S04]  /*7e20*/  LDL.64 R208, [R1+0x1a8] ;  /* 0x0001a80001d07983 */ /* 0x000ea80000100a00 */
[----:B------:R-:W2:Y:S01]  /*7e30*/  LDL.64 R216, [R1+0x190] ;  /* 0x0001900001d87983 */ /* 0x000ea20000100a00 */
[----:B0-----:R-:W-:-:S02]  /*7e40*/  FADD R28, R30, R28 ;  /* 0x0000001c1e1c7221 */ /* 0x001fc40000000000 */
[----:B-1----:R-:W-:-:S03]  /*7e50*/  FADD R29, R31, R29 ;  /* 0x0000001d1f1d7221 */ /* 0x002fc60000000000 */
[----:B------:R-:W-:Y:S04]  /*7e60*/  @!P6 STS [R121.X4+0x4000], R28 ;  /* 0x0040001c7900e388 */ /* 0x000fe80000004800 */
[----:B------:R0:W-:Y:S04]  /*7e70*/  @!P6 STS [R121.X4+0x4200], R29 ;  /* 0x0042001d7900e388 */ /* 0x0001e80000004800 */
[----:B0-----:R-:W2:Y:S01]  /*7e80*/  LDL.64 R120, [R1+0x2c0] ;  /* 0x0002c00001787983 */ /* 0x001ea20000100a00 */
[----:B---3--:R-:W-:-:S03]  /*7e90*/  IMAD.WIDE R30, R20, 0x2, R110 ;  /* 0x00000002141e7825 */ /* 0x008fc600078e026e */
[----:B------:R-:W-:Y:S01]  /*7ea0*/  BAR.SYNC.DEFER_BLOCKING 0x0 ;  /* 0x0000000000007b1d */ /* 0x000fe20000010000 */
[----:B----4-:R-:W-:-:S05]  /*7eb0*/  IMAD.WIDE R38, R20, 0x2, R38 ;  /* 0x0000000214267825 */ /* 0x010fca00078e0226 */
[----:B------:R-:W3:Y:S01]  /*7ec0*/  LDL.64 R110, [R1+0x2b8] ;  /* 0x0002b800016e7983 */ /* 0x000ee20000100a00 */
[----:B-----5:R-:W-:-:S03]  /*7ed0*/  IMAD.WIDE R34, R20, 0x2, R34 ;  /* 0x0000000214227825 */ /* 0x020fc600078e0222 */
[----:B------:R0:W4:Y:S04]  /*7ee0*/  LDG.E.U16 R129, [R38.64] ;  /* 0x0000000626817981 */ /* 0x000128000c1e1500 */
[----:B------:R1:W5:Y:S01]  /*7ef0*/  LDG.E.U16 R113, [R34.64] ;  /* 0x0000000622717981 */ /* 0x000362000c1e1500 */
[----:B--2---:R-:W-:-:S03]  /*7f00*/  IMAD.WIDE R106, R20, 0x2, R106 ;  /* 0x00000002146a7825 */ /* 0x004fc600078e026a */
[----:B------:R2:W4:Y:S01]  /*7f10*/  LDG.E.U16 R30, [R30.64] ;  /* 0x000000061e1e7981 */ /* 0x000522000c1e1500 */
[----:B0-----:R-:W-:-:S03]  /*7f20*/  IMAD.WIDE R38, R20, 0x2, R116 ;  /* 0x0000000214267825 */ /* 0x001fc600078e0274 */
[----:B------:R-:W4:Y:S01]  /*7f30*/  LDL.64 R116, [R1+0x290] ;  /* 0x0002900001747983 */ /* 0x000f220000100a00 */
[----:B-1----:R-:W-:-:S03]  /*7f40*/  IMAD.WIDE R34, R20, 0x2, R180 ;  /* 0x0000000214227825 */ /* 0x002fc600078e02b4 */
[----:B------:R-:W5:Y:S01]  /*7f50*/  LDL.64 R180, [R1+0x270] ;  /* 0x0002700001b47983 */ /* 0x000f620000100a00 */
[----:B------:R-:W-:-:S03]  /*7f60*/  IMAD.WIDE R32, R20, 0x2, R32 ;  /* 0x0000000214207825 */ /* 0x000fc600078e0220 */
[----:B------:R0:W5:Y:S01]  /*7f70*/  LDG.E.U16 R112, [R106.64] ;  /* 0x000000066a707981 */ /* 0x000162000c1e1500 */
[----:B------:R-:W-:-:S03]  /*7f80*/  IMAD.WIDE R28, R20, 0x2, R104 ;  /* 0x00000002141c7825 */ /* 0x000fc600078e0268 */
[----:B--2---:R1:W2:Y:S01]  /*7f90*/  LDG.E.U16 R31, [R34.64] ;  /* 0x00000006221f7981 */ /* 0x0042a2000c1e1500 */
[----:B------:R-:W-:-:S03]  /*7fa0*/  IMAD.WIDE R108, R20, 0x2, R108 ;  /* 0x00000002146c7825 */ /* 0x000fc600078e026c */
[----:B------:R1:W2:Y:S01]  /*7fb0*/  LDG.E.U16 R105, [R32.64] ;  /* 0x0000000620697981 */ /* 0x0002a2000c1e1500 */
[----:B0-----:R-:W-:-:S03]  /*7fc0*/  IMAD.WIDE R106, R20, 0x2, R124 ;  /* 0x00000002146a7825 */ /* 0x001fc600078e027c */
[----:B------:R0:W2:Y:S04]  /*7fd0*/  LDG.E.U16 R29, [R28.64] ;  /* 0x000000061c1d7981 */ /* 0x0000a8000c1e1500 */
[----:B------:R0:W2:Y:S01]  /*7fe0*/  LDG.E.U16 R128, [R108.64] ;  /* 0x000000066c807981 */ /* 0x0000a2000c1e1500 */
[----:B-1----:R-:W-:-:S03]  /*7ff0*/  IMAD.WIDE R32, R20, 0x2, R118 ;  /* 0x0000000214207825 */ /* 0x002fc600078e0276 */
[----:B------:R-:W2:Y:S04]  /*8000*/  LDL.64 R124, [R1+0x278] ;  /* 0x00027800017c7983 */ /* 0x000ea80000100a00 */
[----:B0-----:R0:W2:Y:S01]  /*8010*/  LDG.E.U16 R28, [R106.64] ;  /* 0x000000066a1c7981 */ /* 0x0010a2000c1e1500 */
[----:B------:R-:W-:-:S03]  /*8020*/  IMAD.WIDE R108, R20, 0x2, R176 ;  /* 0x00000002146c7825 */ /* 0x000fc600078e02b0 */
[----:B------:R3:W2:Y:S04]  /*8030*/  LDG.E.U16 R119, [R32.64] ;  /* 0x0000000620777981 */ /* 0x0006a8000c1e1500 */
[----:B------:R-:W2:Y:S01]  /*8040*/  LDL.64 R176, [R1+0x248] ;  /* 0x0002480001b07983 */ /* 0x000ea20000100a00 */
[----:B0-----:R-:W-:-:S03]  /*8050*/  IMAD.WIDE R106, R20, 0x2, R134 ;  /* 0x00000002146a7825 */ /* 0x001fc600078e0286 */
[----:B------:R-:W2:Y:S04]  /*8060*/  LDL.64 R134, [R1+0x258] ;  /* 0x0002580001867983 */ /* 0x000ea80000100a00 */
[----:B------:R0:W2:Y:S02]  /*8070*/  LDG.E.U16 R104, [R38.64] ;  /* 0x0000000626687981 */ /* 0x0000a4000c1e1500 */
[C---:B0-----:R-:W-:Y:S02]  /*8080*/  IMAD.WIDE R38, R20.reuse, 0x2, R122 ;  /* 0x0000000214267825 */ /* 0x041fe400078e027a */
[----:B------:R-:W2:Y:S02]  /*8090*/  LDL.64 R122, [R1+0x288] ;  /* 0x00028800017a7983 */ /* 0x000ea40000100a00 */
[----:B------:R-:W-:-:S02]  /*80a0*/  IMAD.WIDE R114, R20, 0x2, R114 ;  /* 0x0000000214727825 */ /* 0x000fc400078e0272 */
[----:B------:R0:W2:Y:S04]  /*80b0*/  LDG.E.U16 R39, [R38.64] ;  /* 0x0000000626277981 */ /* 0x0000a8000c1e1500 */
[----:B0-----:R2:W2:Y:S01]  /*80c0*/  LDG.E.U16 R38, [R114.64] ;  /* 0x0000000672267981 */ /* 0x0014a2000c1e1500 */
[----:B------:R-:W-:-:S03]  /*80d0*/  IMAD.WIDE R34, R20, 0x2, R120 ;  /* 0x0000000214227825 */ /* 0x000fc600078e0278 */
[----:B------:R-:W2:Y:S04]  /*80e0*/  LDL.64 R120, [R1+0x280] ;  /* 0x0002800001787983 */ /* 0x000ea80000100a00 */
[----:B------:R0:W2:Y:S01]  /*80f0*/  LDG.E.U16 R118, [R34.64] ;  /* 0x0000000622767981 */ /* 0x0000a2000c1e1500 */
[----:B---3--:R-:W-:-:S03]  /*8100*/  IMAD.WIDE R32, R20, 0x2, R110 ;  /* 0x0000000214207825 */ /* 0x008fc600078e026e */
[----:B------:R1:W3:Y:S04]  /*8110*/  LDG.E.U16 R111, [R108.64] ;  /* 0x000000066c6f7981 */ /* 0x0002e8000c1e1500 */
[----:B------:R4:W3:Y:S01]  /*8120*/  LDG.E.U16 R110, [R32.64] ;  /* 0x00000006206e7981 */ /* 0x0008e2000c1e1500 */
[----:B-1----:R-:W-:-:S03]  /*8130*/  IMAD.WIDE R108, R20, 0x2, R130 ;  /* 0x00000002146c7825 */ /* 0x002fc600078e0282 */
[----:B------:R-:W3:Y:S01]  /*8140*/  LDL.64 R130, [R1+0x268] ;  /* 0x0002680001827983 */ /* 0x000ee20000100a00 */
[----:B----4-:R-:W-:-:S03]  /*8150*/  IMAD.WIDE R32, R20, 0x2, R116 ;  /* 0x0000000214207825 */ /* 0x010fc600078e0274 */
[----:B------:R5:W4:Y:S02]  /*8160*/  LDG.E.U16 R117, [R106.64] ;  /* 0x000000066a757981 */ /* 0x000b24000c1e1500 */
[C---:B-----5:R-:W-:Y:S02]  /*8170*/  IMAD.WIDE R106, R20.reuse, 0x2, R180 ;  /* 0x00000002146a7825 */ /* 0x060fe400078e02b4 */
[----:B------:R-:W5:Y:S02]  /*8180*/  LDL.64 R180, [R1+0x238] ;  /* 0x0002380001b47983 */ /* 0x000f640000100a00 */
[C---:B0-----:R-:W-:Y:S02]  /*8190*/  IMAD.WIDE R34, R20.reuse, 0x2, R132 ;  /* 0x0000000214227825 */ /* 0x041fe400078e0284 */
[----:B------:R0:W4:Y:S04]  /*81a0*/  LDG.E.U16 R133, [R108.64] ;  /* 0x000000066c857981 */ /* 0x000128000c1e1500 */
[----:B0-----:R0:W4:Y:S01]  /*81b0*/  LDG.E.U16 R109, [R34.64] ;  /* 0x00000006226d7981 */ /* 0x001122000c1e1500 */
[----:B--2---:R-:W-:-:S03]  /*81c0*/  IMAD.WIDE R114, R20, 0x2, R124 ;  /* 0x0000000214727825 */ /* 0x004fc600078e027c */
[----:B------:R-:W2:Y:S04]  /*81d0*/  LDL.64 R124, [R1+0x240] ;  /* 0x00024000017c7983 */ /* 0x000ea80000100a00 */
[----:B------:R1:W4:Y:S04]  /*81e0*/  LDG.E.U16 R108, [R114.64] ;  /* 0x00000006726c7981 */ /* 0x000328000c1e1500 */
[----:B0-----:R0:W4:Y:S04]  /*81f0*/  LDG.E.U16 R34, [R106.64] ;  /* 0x000000066a227981 */ /* 0x001128000c1e1500 */
[----:B------:R3:W4:Y:S01]  /*8200*/  LDG.E.U16 R35, [R32.64] ;  /* 0x0000000620237981 */ /* 0x000722000c1e1500 */
[----:B0-----:R-:W-:-:S03]  /*8210*/  IMAD.WIDE R106, R20, 0x2, R134 ;  /* 0x00000002146a7825 */ /* 0x001fc600078e0286 */
[----:B------:R-:W4:Y:S01]  /*8220*/  LDL.64 R134, [R1+0x228] ;  /* 0x0002280001867983 */ /* 0x000f220000100a00 */
[----:B-1----:R-:W-:-:S03]  /*8230*/  IMAD.WIDE R114, R20, 0x2, R192 ;  /* 0x0000000214727825 */ /* 0x002fc600078e02c0 */
[----:B------:R-:W4:Y:S01]  /*8240*/  LDL.64 R192, [R1+0x208] ;  /* 0x0002080001c07983 */ /* 0x000f220000100a00 */
[----:B------:R-:W-:-:S03]  /*8250*/  IMAD.WIDE R122, R20, 0x2, R122 ;  /* 0x00000002147a7825 */ /* 0x000fc600078e027a */
[----:B------:R0:W4:Y:S04]  /*8260*/  LDG.E.U16 R107, [R106.64] ;  /* 0x000000066a6b7981 */ /* 0x000128000c1e1500 */
[----:B------:R5:W4:Y:S04]  /*8270*/  LDG.E.U16 R132, [R122.64] ;  /* 0x000000067a847981 */ /* 0x000b28000c1e1500 */
[----:B------:R1:W4:Y:S01]  /*8280*/  LDG.E.U16 R115, [R114.64] ;  /* 0x0000000672737981 */ /* 0x000322000c1e1500 */
[----:B------:R-:W-:-:S05]  /*8290*/  IMAD.WIDE R120, R20, 0x2, R120 ;  /* 0x0000000214787825 */ /* 0x000fca00078e0278 */
[----:B------:R0:W4:Y:S02]  /*82a0*/  LDG.E.U16 R116, [R120.64] ;  /* 0x0000000678747981 */ /* 0x000124000c1e1500 */
[C---:B0-----:R-:W-:Y:S02]  /*82b0*/  IMAD.WIDE R120, R20.reuse, 0x2, R176 ;  /* 0x0000000214787825 */ /* 0x041fe400078e02b0 */
[----:B------:R-:W4:Y:S02]  /*82c0*/  LDL.64 R176, [R1+0x220] ;  /* 0x0002200001b07983 */ /* 0x000f240000100a00 */
[C---:B---3--:R-:W-:Y:S02]  /*82d0*/  IMAD.WIDE R32, R20.reuse, 0x2, R130 ;  /* 0x0000000214207825 */ /* 0x048fe400078e0282 */
[----:B------:R0:W3:Y:S04]  /*82e0*/  LDG.E.U16 R130, [R120.64] ;  /* 0x0000000678827981 */ /* 0x0000e8000c1e1500 */
[----:B------:R1:W3:Y:S01]  /*82f0*/  LDG.E.U16 R131, [R32.64] ;  /* 0x0000000620837981 */ /* 0x0002e2000c1e1500 */
[----:B0-----:R-:W-:-:S03]  /*8300*/  IMAD.WIDE R120, R20, 0x2, R184 ;  /* 0x0000000214787825 */ /* 0x001fc600078e02b8 */
[----:B------:R-:W3:Y:S01]  /*8310*/  LDL.64 R184, [R1+0x1f0] ;  /* 0x0001f00001b87983 */ /* 0x000ee20000100a00 */
[----:B-1----:R-:W-:-:S03]  /*8320*/  IMAD.WIDE R32, R20, 0x2, R188 ;  /* 0x0000000214207825 */ /* 0x002fc600078e02bc */
[----:B------:R-:W3:Y:S04]  /*8330*/  LDL.64 R188, [R1+0x1f8] ;  /* 0x0001f80001bc7983 */ /* 0x000ee80000100a00 */
[----:B------:R0:W3:Y:S01]  /*8340*/  LDG.E.U16 R33, [R32.64] ;  /* 0x0000000620217981 */ /* 0x0000e2000c1e1500 */
[----:B-----5:R-:W-:-:S03]  /*8350*/  IMAD.WIDE R122, R20, 0x2, R180 ;  /* 0x00000002147a7825 */ /* 0x020fc600078e02b4 */
[----:B------:R-:W5:Y:S04]  /*8360*/  LDL.64 R180, [R1+0x200] ;  /* 0x0002000001b47983 */ /* 0x000f680000100a00 */
[----:B------:R1:W5:Y:S04]  /*8370*/  LDG.E.U16 R106, [R122.64] ;  /* 0x000000067a6a7981 */ /* 0x000368000c1e1500 */
[----:B0-----:R0:W5:Y:S01]  /*8380*/  LDG.E.U16 R32, [R120.64] ;  /* 0x0000000678207981 */ /* 0x001162000c1e1500 */
[----:B--2---:R-:W-:-:S04]  /*8390*/  IMAD.WIDE R124, R20, 0x2, R124 ;  /* 0x00000002147c7825 */ /* 0x004fc800078e027c */
[C---:B0-----:R-:W-:Y:S01]  /*83a0*/  IMAD.WIDE R120, R20.reuse, 0x2, R204 ;  /* 0x0000000214787825 */ /* 0x041fe200078e02cc */
[----:B------:R5:W2:Y:S04]  /*83b0*/  LDG.E.U16 R114, [R124.64] ;  /* 0x000000067c727981 */ /* 0x000aa8000c1e1500 */
[----:B------:R0:W2:Y:S04]  /*83c0*/  LDG.E.U16 R167, [R120.64] ;  /* 0x0000000678a77981 */ /* 0x0000a8000c1e1500 */
[----:B------:R-:W2:Y:S01]  /*83d0*/  LDL.64 R204, [R1+0x1b0] ;  /* 0x0001b00001cc7983 */ /* 0x000ea20000100a00 */
[----:B----4-:R-:W-:-:S06]  /*83e0*/  IMAD.WIDE R134, R20, 0x2, R134 ;  /* 0x0000000214867825 */ /* 0x010fcc00078e0286 */
[----:B------:R4:W2:Y:S01]  /*83f0*/  LDG.E.U16 R134, [R134.64] ;  /* 0x0000000686867981 */ /* 0x0008a2000c1e1500 */
[----:B0-----:R-:W-:-:S03]  /*8400*/  IMAD.WIDE R120, R20, 0x2, R196 ;  /* 0x0000000214787825 */ /* 0x001fc600078e02c4 */
[----:B------:R-:W2:Y:S04]  /*8410*/  LDL.64 R196, [R1+0x1c8] ;  /* 0x0001c80001c47983 */ /* 0x000ea80000100a00 */
[----:B------:R0:W2:Y:S01]  /*8420*/  LDG.E.U16 R169, [R120.64] ;  /* 0x0000000678a97981 */ /* 0x0000a2000c1e1500 */
[----:B-1----:R-:W-:-:S03]  /*8430*/  IMAD.WIDE R122, R20, 0x2, R176 ;  /* 0x00000002147a7825 */ /* 0x002fc600078e02b0 */
[----:B------:R-:W2:Y:S04]  /*8440*/  LDL.64 R176, [R1+0x1e8] ;  /* 0x0001e80001b07983 */ /* 0x000ea80000100a00 */
[----:B----4-:R1:W4:Y:S02]  /*8450*/  LDG.E.U16 R135, [R122.64] ;  /* 0x000000067a877981 */ /* 0x010324000c1e1500 */
[C---:B-1----:R-:W-:Y:S02]  /*8460*/  IMAD.WIDE R122, R20.reuse, 0x2, R192 ;  /* 0x00000002147a7825 */ /* 0x042fe400078e02c0 */
[----:B------:R-:W4:Y:S04]  /*8470*/  LDL.64 R192, [R1+0x1e0] ;  /* 0x0001e00001c07983 */ /* 0x000f280000100a00 */
[----:B------:R3:W4:Y:S02]  /*8480*/  LDG.E.U16 R170, [R122.64] ;  /* 0x000000067aaa7981 */ /* 0x000724000c1e1500 */
[----:B---3--:R-:W-:-:S02]  /*8490*/  IMAD.WIDE R122, R20, 0x2, R184 ;  /* 0x00000002147a7825 */ /* 0x008fc400078e02b8 */
[----:B------:R-:W3:Y:S02]  /*84a0*/  LDL.64 R184, [R1+0x1b8] ;  /* 0x0001b80001b87983 */ /* 0x000ee40000100a00 */
[C---:B0-----:R-:W-:Y:S02]  /*84b0*/  IMAD.WIDE R120, R20.reuse, 0x2, R188 ;  /* 0x0000000214787825 */ /* 0x041fe400078e02bc */
[----:B------:R-:W3:Y:S04]  /*84c0*/  LDL.64 R188, [R1+0x1c0] ;  /* 0x0001c00001bc7983 */ /* 0x000ee80000100a00 */
[----:B------:R4:W3:Y:S01]  /*84d0*/  LDG.E.U16 R174, [R120.64] ;  /* 0x0000000678ae7981 */ /* 0x0008e2000c1e1500 */
[----:B-----5:R-:W-:-:S03]  /*84e0*/  IMAD.WIDE R124, R20, 0x2, R180 ;  /* 0x00000002147c7825 */ /* 0x020fc600078e02b4 */
[----:B------:R-:W5:Y:S04]  /*84f0*/  LDL.64 R180, [R1+0x1d0] ;  /* 0x0001d00001b47983 */ /* 0x000f680000100a00 */
[----:B------:R2:W3:Y:S02]  /*8500*/  LDG.E.U16 R173, [R124.64] ;  /* 0x000000067cad7981 */ /* 0x0004e4000c1e1500 */
[C---:B--2---:R-:W-:Y:S02]  /*8510*/  IMAD.WIDE R124, R20.reuse, 0x2, R176 ;  /* 0x00000002147c7825 */ /* 0x044fe400078e02b0 */
[----:B------:R0:W2:Y:S04]  /*8520*/  LDG.E.U16 R176, [R122.64] ;  /* 0x000000067ab07981 */ /* 0x0000a8000c1e1500 */
[----:B------:R5:W2:Y:S01]  /*8530*/  LDG.E.U16 R177, [R124.64] ;  /* 0x000000067cb17981 */ /* 0x000aa2000c1e1500 */
[----:B----4-:R-:W-:-:S03]  /*8540*/  IMAD.WIDE R120, R20, 0x2, R192 ;  /* 0x0000000214787825 */ /* 0x010fc600078e02c0 */
[----:B------:R-:W4:Y:S04]  /*8550*/  LDL.64 R192, [R1+0x1a0] ;  /* 0x0001a00001c07983 */ /* 0x000f280000100a00 */
[----:B------:R1:W2:Y:S01]  /*8560*/  LDG.E.U16 R179, [R120.64] ;  /* 0x0000000678b37981 */ /* 0x0002a2000c1e1500 */
[----:B0-----:R-:W-:-:S03]  /*8570*/  IMAD.WIDE R122, R20, 0x2, R212 ;  /* 0x00000002147a7825 */ /* 0x001fc600078e02d4 */
[----:B------:R-:W2:Y:S01]  /*8580*/  LDL.64 R212, [R1+0x160] ;  /* 0x0001600001d47983 */ /* 0x000ea20000100a00 */
[----:B-1----:R-:W-:-:S03]  /*8590*/  IMAD.WIDE R120, R20, 0x2, R196 ;  /* 0x0000000214787825 */ /* 0x002fc600078e02c4 */
[----:B------:R-:W2:Y:S01]  /*85a0*/  LDL.64 R196, [R1+0x188] ;  /* 0x0001880001c47983 */ /* 0x000ea20000100a00 */
[----:B-----5:R-:W-:-:S03]  /*85b0*/  IMAD.WIDE R124, R20, 0x2, R180 ;  /* 0x00000002147c7825 */ /* 0x020fc600078e02b4 */
[----:B------:R0:W5:Y:S04]  /*85c0*/  LDG.E.U16 R180, [R122.64] ;  /* 0x000000067ab47981 */ /* 0x000168000c1e1500 */
[----:B------:R3:W5:Y:S02]  /*85d0*/  LDG.E.U16 R181, [R124.64] ;  /* 0x000000067cb57981 */ /* 0x000764000c1e1500 */
[C---:B---3--:R-:W-:Y:S02]  /*85e0*/  IMAD.WIDE R124, R20.reuse, 0x2, R184 ;  /* 0x00000002147c7825 */ /* 0x048fe400078e02b8 */
[----:B------:R1:W3:Y:S02]  /*85f0*/  LDG.E.U16 R184, [R120.64] ;  /* 0x0000000678b87981 */ /* 0x0002e4000c1e1500 */
[----:B0-----:R-:W-:-:S02]  /*8600*/  IMAD.WIDE R122, R20, 0x2, R188 ;  /* 0x00000002147a7825 */ /* 0x001fc400078e02bc */
[----:B------:R4:W3:Y:S04]  /*8610*/  LDG.E.U16 R188, [R124.64] ;  /* 0x000000067cbc7981 */ /* 0x0008e8000c1e1500 */
[----:B------:R0:W3:Y:S01]  /*8620*/  LDG.E.U16 R185, [R122.64] ;  /* 0x000000067ab97981 */ /* 0x0000e2000c1e1500 */
[----:B-1----:R-:W-:-:S03]  /*8630*/  IMAD.WIDE R120, R20, 0x2, R204 ;  /* 0x0000000214787825 */ /* 0x002fc600078e02cc */
[----:B------:R-:W3:Y:S04]  /*8640*/  LDL.64 R204, [R1+0x170] ;  /* 0x0001700001cc7983 */ /* 0x000ee80000100a00 */
[----:B------:R1:W3:Y:S04]  /*8650*/  LDG.E.U16 R189, [R120.64] ;  /* 0x0000000678bd7981 */ /* 0x0002e8000c1e1500 */
[----:B-1----:R-:W3:Y:S01]  /*8660*/  LDL.64 R120, [R1+0x198] ;  /* 0x0001980001787983 */ /* 0x002ee20000100a00 */
[----:B----4-:R-:W-:-:S05]  /*8670*/  IMAD.WIDE R124, R20, 0x2, R192 ;  /* 0x00000002147c7825 */ /* 0x010fca00078e02c0 */
[----:B------:R2:W4:Y:S02]  /*8680*/  LDG.E.U16 R193, [R124.64] ;  /* 0x000000067cc17981 */ /* 0x000524000c1e1500 */
[----:B--2---:R-:W-:-:S04]  /*8690*/  IMAD.WIDE R124, R20, 0x2, R196 ;  /* 0x00000002147c7825 */ /* 0x004fc800078e02c4 */
[C---:B0-----:R-:W-:Y:S01]  /*86a0*/  IMAD.WIDE R122, R20.reuse, 0x2, R208 ;  /* 0x00000002147a7825 */ /* 0x041fe200078e02d0 */
[----:B------:R0:W2:Y:S04]  /*86b0*/  LDG.E.U16 R200, [R124.64] ;  /* 0x000000067cc87981 */ /* 0x0000a8000c1e1500 */
[----:B------:R1:W2:Y:S04]  /*86c0*/  LDG.E.U16 R192, [R122.64] ;  /* 0x000000067ac07981 */ /* 0x0002a8000c1e1500 */
[----:B------:R-:W2:Y:S01]  /*86d0*/  LDL.64 R208, [R1+0x158] ;  /* 0x0001580001d07983 */ /* 0x000ea20000100a00 */
[----:B---3--:R-:W-:-:S05]  /*86e0*/  IMAD.WIDE R120, R20, 0x2, R120 ;  /* 0x0000000214787825 */ /* 0x008fca00078e0278 */
[----:B------:R3:W2:Y:S04]  /*86f0*/  LDG.E.U16 R196, [R120.64] ;  /* 0x0000000678c47981 */ /* 0x0006a8000c1e1500 */
[----:B---3--:R-:W3:Y:S01]  /*8700*/  LDL.64 R120, [R1+0x180] ;  /* 0x0001800001787983 */ /* 0x008ee20000100a00 */
[----:B-1----:R-:W-:-:S03]  /*8710*/  IMAD.WIDE R122, R20, 0x2, R216 ;  /* 0x00000002147a7825 */ /* 0x002fc600078e02d8 */
[----:B------:R1:W0:Y:S04]  /*8720*/  LDS R217, [R201.X4+0x4000] ;  /* 0x00400000c9d97984 */ /* 0x0002280000004800 */
[----:B------:R1:W2:Y:S04]  /*8730*/  LDG.E.U16 R197, [R122.64] ;  /* 0x000000067ac57981 */ /* 0x0002a8000c1e1500 */
[----:B-1----:R-:W2:Y:S01]  /*8740*/  LDL.64 R122, [R1+0x178] ;  /* 0x00017800017a7983 */ /* 0x002ea20000100a00 */
[----:B---3--:R-:W-:-:S05]  /*8750*/  IMAD.WIDE R120, R20, 0x2, R120 ;  /* 0x0000000214787825 */ /* 0x008fca00078e0278 */
[----:B------:R1:W3:Y:S04]  /*8760*/  LDG.E.U16 R201, [R120.64] ;  /* 0x0000000678c97981 */ /* 0x0002e8000c1e1500 */
[----:B-1----:R-:W3:Y:S01]  /*8770*/  LDL.64 R120, [R1+0x168] ;  /* 0x0001680001787983 */ /* 0x002ee20000100a00 */
[----:B0-----:R-:W-:-:S04]  /*8780*/  IMAD.WIDE R124, R20, 0x2, R204 ;  /* 0x00000002147c7825 */ /* 0x001fc800078e02cc */
[C---:B--2---:R-:W-:Y:S01]  /*8790*/  IMAD.WIDE R122, R20.reuse, 0x2, R122 ;  /* 0x00000002147a7825 */ /* 0x044fe200078e027a */
[----:B------:R0:W2:Y:S04]  /*87a0*/  LDG.E.U16 R205, [R124.64] ;  /* 0x000000067ccd7981 */ /* 0x0000a8000c1e1500 */
[----:B------:R1:W2:Y:S01]  /*87b0*/  LDG.E.U16 R204, [R122.64] ;  /* 0x000000067acc7981 */ /* 0x0002a2000c1e1500 */
[----:B0-----:R-:W-:-:S04]  /*87c0*/  IMAD.WIDE R124, R20, 0x2, R208 ;  /* 0x00000002147c7825 */ /* 0x001fc800078e02d0 */
[C---:B-1----:R-:W-:Y:S02]  /*87d0*/  IMAD.WIDE R122, R20.reuse, 0x2, R212 ;  /* 0x00000002147a7825 */ /* 0x042fe400078e02d4 */
[----:B------:R0:W2:Y:S04]  /*87e0*/  LDG.E.U16 R212, [R124.64] ;  /* 0x000000067cd47981 */ /* 0x0000a8000c1e1500 */
[----:B------:R1:W2:Y:S04]  /*87f0*/  LDG.E.U16 R209, [R122.64] ;  /* 0x000000067ad17981 */ /* 0x0002a8000c1e1500 */
[----:B0-----:R-:W2:Y:S04]  /*8800*/  LDL.64 R124, [R1+0x140] ;  /* 0x00014000017c7983 */ /* 0x001ea80000100a00 */
[----:B-1----:R-:W2:Y:S01]  /*8810*/  LDL.64 R122, [R1+0x148] ;  /* 0x00014800017a7983 */ /* 0x002ea20000100a00 */
[----:B---3--:R-:W-:-:S05]  /*8820*/  IMAD.WIDE R120, R20, 0x2, R120 ;  /* 0x0000000214787825 */ /* 0x008fca00078e0278 */
[----:B------:R0:W3:Y:S04]  /*8830*/  LDG.E.U16 R208, [R120.64] ;  /* 0x0000000678d07981 */ /* 0x0000e8000c1e1500 */
[----:B0-----:R-:W3:Y:S01]  /*8840*/  LDL.64 R120, [R1+0x150] ;  /* 0x0001500001787983 */ /* 0x001ee20000100a00 */
[----:B------:R-:W-:Y:S02]  /*8850*/  FFMA R178, R126, R178, R217 ;  /* 0x000000b27eb27223 */ /* 0x000fe400000000d9 */
[----:B--2---:R-:W-:-:S05]  /*8860*/  IMAD.WIDE R122, R20, 0x2, R122 ;  /* 0x00000002147a7825 */ /* 0x004fca00078e027a */
[----:B------:R0:W2:Y:S04]  /*8870*/  LDG.E.U16 R216, [R122.64] ;  /* 0x000000067ad87981 */ /* 0x0000a8000c1e1500 */
[----:B0-----:R-:W0:Y:S01]  /*8880*/  LDS R122, [R230.X16+0x4000] ;  /* 0x00400000e67a7984 */ /* 0x001e22000000c800 */
[----:B---3--:R-:W-:-:S05]  /*8890*/  IMAD.WIDE R120, R20, 0x2, R120 ;  /* 0x0000000214787825 */ /* 0x008fca00078e0278 */
[----:B------:R1:W3:Y:S02]  /*88a0*/  LDG.E.U16 R213, [R120.64] ;  /* 0x0000000678d57981 */ /* 0x0002e4000c1e1500 */
[----:B-1----:R-:W-:-:S04]  /*88b0*/  IMAD.WIDE R120, R20, 0x2, R124 ;  /* 0x0000000214787825 */ /* 0x002fc800078e027c */
[C---:B------:R-:W-:Y:S01]  /*88c0*/  FMUL R124, R126.reuse, R52 ;  /* 0x000000347e7c7220 */ /* 0x040fe20000400000 */
[----:B------:R1:W2:Y:S01]  /*88d0*/  LDG.E.U16 R217, [R120.64] ;  /* 0x0000000678d97981 */ /* 0x0002a2000c1e1500 */
[----:B------:R-:W-:-:S03]  /*88e0*/  FMUL R125, R126, R53 ;  /* 0x000000357e7d7220 */ /* 0x000fc60000400000 */
[----:B------:R-:W2:Y:S04]  /*88f0*/  LDL.64 R52, [R1+0x138] ;  /* 0x0001380001347983 */ /* 0x000ea80000100a00 */
[----:B-1----:R-:W3:Y:S04]  /*8900*/  LDL.64 R120, [R1+0x130] ;  /* 0x0001300001787983 */ /* 0x002ee80000100a00 */
[----:B------:R-:W1:Y:S01]  /*8910*/  S2R R123, SR_TID.X ;  /* 0x00000000007b7919 */ /* 0x000e620000002100 */
[C---:B------:R-:W-:Y:S02]  /*8920*/  FMUL R64, R126.reuse, R64 ;  /* 0x000000407e407220 */ /* 0x040fe40000400000 */
[----:B------:R-:W-:-:S02]  /*8930*/  FMUL R65, R126, R65 ;  /* 0x000000417e417220 */ /* 0x000fc40000400000 */
[C---:B------:R-:W-:Y:S02]  /*8940*/  FMUL R60, R126.reuse, R60 ;  /* 0x0000003c7e3c7220 */ /* 0x040fe40000400000 */
[C---:B------:R-:W-:Y:S02]  /*8950*/  FMUL R61, R126.reuse, R61 ;  /* 0x0000003d7e3d7220 */ /* 0x040fe40000400000 */
[C---:B------:R-:W-:Y:S02]  /*8960*/  FMUL R56, R126.reuse, R56 ;  /* 0x000000387e387220 */ /* 0x040fe40000400000 */
[----:B------:R-:W-:Y:S02]  /*8970*/  FMUL R57, R126, R57 ;  /* 0x000000397e397220 */ /* 0x000fe40000400000 */
[C---:B0-----:R-:W-:Y:S02]  /*8980*/  FFMA R175, R127.reuse, R175, R122 ;  /* 0x000000af7faf7223 */ /* 0x041fe4000000007a */
[----:B------:R-:W-:-:S02]  /*8990*/  FMUL R66, R127, R66 ;  /* 0x000000427f427220 */ /* 0x000fc40000400000 */
[C---:B------:R-:W-:Y:S02]  /*89a0*/  FMUL R67, R127.reuse, R67 ;  /* 0x000000437f437220 */ /* 0x040fe40000400000 */
[C---:B------:R-:W-:Y:S02]  /*89b0*/  FMUL R62, R127.reuse, R62 ;  /* 0x0000003e7f3e7220 */ /* 0x040fe40000400000 */
[C---:B------:R-:W-:Y:S02]  /*89c0*/  FMUL R63, R127.reuse, R63 ;  /* 0x0000003f7f3f7220 */ /* 0x040fe40000400000 */
[C---:B------:R-:W-:Y:S02]  /*89d0*/  FMUL R58, R127.reuse, R58 ;  /* 0x0000003a7f3a7220 */ /* 0x040fe40000400000 */
[C---:B------:R-:W-:Y:S02]  /*89e0*/  FMUL R59, R127.reuse, R59 ;  /* 0x0000003b7f3b7220 */ /* 0x040fe40000400000 */
[----:B------:R-:W-:-:S02]  /*89f0*/  FMUL R126, R127, R54 ;  /* 0x000000367f7e7220 */ /* 0x000fc40000400000 */
[----:B------:R-:W-:Y:S02]  /*8a00*/  FMUL R127, R127, R55 ;  /* 0x000000377f7f7220 */ /* 0x000fe40000400000 */
[----:B------:R-:W0:Y:S01]  /*8a10*/  S2R R55, SR_TID.X ;  /* 0x0000000000377919 */ /* 0x000e220000002100 */
[----:B------:R-:W-:Y:S02]  /*8a20*/  F2FP.PACK_AB R164, R10, R164 ;  /* 0x000000a40aa4723e */ /* 0x000fe400000000ff */
[----:B------:R-:W-:Y:S02]  /*8a30*/  F2FP.PACK_AB R152, R12, R152 ;  /* 0x000000980c98723e */ /* 0x000fe400000000ff */
[----:B------:R-:W-:Y:S01]  /*8a40*/  F2FP.PACK_AB R149, R11, R149 ;  /* 0x000000950b95723e */ /* 0x000fe200000000ff */
[----:B--2---:R-:W-:-:S05]  /*8a50*/  IMAD.WIDE R52, R20, 0x2, R52 ;  /* 0x0000000214347825 */ /* 0x004fca00078e0234 */
[----:B------:R3:W2:Y:S02]  /*8a60*/  LDG.E.U16 R230, [R52.64] ;  /* 0x0000000634e67981 */ /* 0x0006a4000c1e1500 */
[----:B---3--:R-:W-:-:S06]  /*8a70*/  IMAD.WIDE R52, R20, 0x2, R120 ;  /* 0x0000000214347825 */ /* 0x008fcc00078e0278 */
[----:B------:R3:W2:Y:S01]  /*8a80*/  LDG.E.U16 R52, [R52.64] ;  /* 0x0000000634347981 */ /* 0x0006a2000c1e1500 */
[----:B-1----:R-:W-:-:S04]  /*8a90*/  LOP3.LUT R121, R123, 0x1c, RZ, 0xc0, !PT ;  /* 0x0000001c7b797812 */ /* 0x002fc800078ec0ff */
[----:B------:R-:W-:-:S05]  /*8aa0*/  LEA.HI R123, R121, 0x10, RZ, 0x1e ;  /* 0x00000010797b7811 */ /* 0x000fca00078ff0ff */
[----:B---3--:R1:W3:Y:S04]  /*8ab0*/  LDS R53, [R123.X16+0x4000] ;  /* 0x004000007b357984 */ /* 0x0082e8000000c800 */
[----:B-1----:R-:W1:Y:S01]  /*8ac0*/  S2R R123, SR_TID.X ;  /* 0x00000000007b7919 */ /* 0x002e620000002100 */
[----:B------:R-:W-:Y:S02]  /*8ad0*/  LEA.HI R121, R121, 0x18, RZ, 0x1e ;  /* 0x0000001879797811 */ /* 0x000fe400078ff0ff */
[----:B0-----:R-:W-:Y:S01]  /*8ae0*/  LOP3.LUT R55, R55, 0x1c, RZ, 0xc0, !PT ;  /* 0x0000001c37377812 */ /* 0x001fe200078ec0ff */
[----:B------:R-:W-:-:S03]  /*8af0*/  FMUL R120, R171, R72 ;  /* 0x00000048ab787220 */ /* 0x000fc60000400000 */
[----:B------:R-:W-:-:S05]  /*8b00*/  LEA.HI R72, R55, 0x30, RZ, 0x1e ;  /* 0x0000003037487811 */ /* 0x000fca00078ff0ff */
[----:B------:R-:W-:Y:S01]  /*8b10*/  LDS R10, [R72.X16+0x4000] ;  /* 0x00400000480a7984 */ /* 0x000fe2000000c800 */
[----:B-1----:R-:W-:-:S04]  /*8b20*/  LOP3.LUT R123, R123, 0x1c, RZ, 0xc0, !PT ;  /* 0x0000001c7b7b7812 */ /* 0x002fc800078ec0ff */
[----:B------:R-:W-:Y:S01]  /*8b30*/  LEA.HI R123, R123, 0x20, RZ, 0x1e ;  /* 0x000000207b7b7811 */ /* 0x000fe200078ff0ff */
[----:B---3--:R-:W-:-:S04]  /*8b40*/  FFMA R172, R171, R172, R53 ;  /* 0x000000acabac7223 */ /* 0x008fc80000000035 */
[----:B------:R-:W0:Y:S04]  /*8b50*/  LDS R54, [R123.X16+0x4000] ;  /* 0x004000007b367984 */ /* 0x000e28000000c800 */
[----:B------:R1:W3:Y:S02]  /*8b60*/  LDS R53, [R121.X16+0x4000] ;  /* 0x0040000079357984 */ /* 0x0002e4000000c800 */
[----:B-1----:R-:W-:Y:S01]  /*8b70*/  FMUL R121, R171, R73 ;  /* 0x00000049ab797220 */ /* 0x002fe20000400000 */
[C---:B------:R-:W-:Y:S02]  /*8b80*/  LEA.HI R73, R55.reuse, 0x28, RZ, 0x1e ;  /* 0x0000002837497811 */ /* 0x040fe400078ff0ff */
[----:B------:R-:W-:-:S03]  /*8b90*/  LEA.HI R55, R55, 0x38, RZ, 0x1e ;  /* 0x0000003837377811 */ /* 0x000fc600078ff0ff */
[----:B------:R-:W-:Y:S04]  /*8ba0*/  LDS R12, [R73.X16+0x4000] ;  /* 0x00400000490c7984 */ /* 0x000fe8000000c800 */
[----:B------:R1:W-:Y:S04]  /*8bb0*/  LDS R11, [R55.X16+0x4000] ;  /* 0x00400000370b7984 */ /* 0x0003e8000000c800 */
[----:B------:R-:W-:Y:S01]  /*8bc0*/  BAR.SYNC.DEFER_BLOCKING 0x0 ;  /* 0x0000000000007b1d */ /* 0x000fe20000010000 */
[----:B-1----:R-:W-:-:S05]  /*8bd0*/  LOP3.LUT R55, R0, 0x20, RZ, 0x3c, !PT ;  /* 0x0000002000377812 */ /* 0x002fca00078e3cff */
        /* <DEDUP_REMOVED lines=22> */
[----:B------:R-:W-:Y:S01]  /*8d40*/  STS.U16 [R55+0x5900], R115 ;  /* 0x0059007337007388 */ /* 0x000fe20000000400 */
[----:B0-----:R-:W-:-:S03]  /*8d50*/  FFMA R166, R27, R166, R54 ;  /* 0x000000a61ba67223 */ /* 0x001fc60000000036 */
[----:B------:R-:W-:Y:S01]  /*8d60*/  STS.U16 [R55+0x5d00], R114 ;  /* 0x005d007237007388 */ /* 0x000fe20000000400 */
[----:B------:R-:W-:-:S03]  /*8d70*/  LOP3.LUT R54, R0, 0x40, RZ, 0x3c, !PT ;  /* 0x0000004000367812 */ /* 0x000fc600078e3cff */
[----:B------:R-:W-:Y:S04]  /*8d80*/  STS.U16 [R55+0x6100], R135 ;  /* 0x0061008737007388 */ /* 0x000fe80000000400 */
[----:B------:R-:W-:Y:S04]  /*8d90*/  STS.U16 [R55+0x6500], R173 ;  /* 0x006500ad37007388 */ /* 0x000fe80000000400 */
[----:B------:R-:W-:Y:S04]  /*8da0*/  STS.U16 [R55+0x6900], R179 ;  /* 0x006900b337007388 */ /* 0x000fe80000000400 */
[----:B------:R-:W-:Y:S04]  /*8db0*/  STS.U16 [R55+0x6d00], R185 ;  /* 0x006d00b937007388 */ /* 0x000fe80000000400 */
[----:B----4-:R-:W-:Y:S04]  /*8dc0*/  STS.U16 [R55+0x7100], R193 ;  /* 0x007100c137007388 */ /* 0x010fe80000000400 */
        /* <DEDUP_REMOVED lines=10> */
[----:B---3--:R-:W-:-:S03]  /*8e70*/  FFMA R168, R165, R168, R53 ;  /* 0x000000a8a5a87223 */ /* 0x008fc60000000035 */
[----:B------:R-:W-:Y:S01]  /*8e80*/  STS.U16 [R54+0x5e00], R106 ;  /* 0x005e006a36007388 */ /* 0x000fe20000000400 */
[----:B------:R-:W-:-:S03]  /*8e90*/  LOP3.LUT R53, R0, 0x60, RZ, 0x3c, !PT ;  /* 0x0000006000357812 */ /* 0x000fc600078e3cff */
[----:B------:R-:W-:Y:S04]  /*8ea0*/  STS.U16 [R54+0x6200], R167 ;  /* 0x006200a736007388 */ /* 0x000fe80000000400 */
[----:B------:R-:W-:Y:S04]  /*8eb0*/  STS.U16 [R54+0x6600], R174 ;  /* 0x006600ae36007388 */ /* 0x000fe80000000400 */
[----:B-----5:R-:W-:Y:S04]  /*8ec0*/  STS.U16 [R54+0x6a00], R180 ;  /* 0x006a00b436007388 */ /* 0x020fe80000000400 */
[----:B------:R-:W-:Y:S04]  /*8ed0*/  STS.U16 [R54+0x6e00], R188 ;  /* 0x006e00bc36007388 */ /* 0x000fe80000000400 */
[----:B------:R-:W-:Y:S04]  /*8ee0*/  STS.U16 [R54+0x7200], R196 ;  /* 0x007200c436007388 */ /* 0x000fe80000000400 */
[----:B------:R-:W-:Y:S04]  /*8ef0*/  STS.U16 [R54+0x7600], R204 ;  /* 0x007600cc36007388 */ /* 0x000fe80000000400 */
[----:B------:R-:W-:Y:S04]  /*8f00*/  STS.U16 [R54+0x7a00], R212 ;  /* 0x007a00d436007388 */ /* 0x000fe80000000400 */
[----:B--2---:R-:W-:Y:S04]  /*8f10*/  STS.U16 [R54+0x7e00], R230 ;  /* 0x007e00e636007388 */ /* 0x004fe80000000400 */
[----:B------:R-:W-:Y:S04]  /*8f20*/  STS.U16 [R53+0x4300], R105 ;  /* 0x0043006935007388 */ /* 0x000fe80000000400 */
[----:B------:R-:W-:Y:S04]  /*8f30*/  STS.U16 [R53+0x4700], R104 ;  /* 0x0047006835007388 */ /* 0x000fe80000000400 */
[----:B------:R-:W-:Y:S04]  /*8f40*/  STS.U16 [R53+0x4b00], R39 ;  /* 0x004b002735007388 */ /* 0x000fe80000000400 */
[----:B------:R0:W-:Y:S04]  /*8f50*/  STS.U16 [R53+0x4f00], R38 ;  /* 0x004f002635007388 */ /* 0x0001e80000000400 */
[----:B------:R-:W-:Y:S04]  /*8f60*/  STS.U16 [R53+0x5300], R35 ;  /* 0x0053002335007388 */ /* 0x000fe80000000400 */
[----:B------:R-:W-:Y:S04]  /*8f70*/  STS.U16 [R53+0x5700], R34 ;  /* 0x0057002235007388 */ /* 0x000fe80000000400 */
[----:B------:R-:W-:Y:S04]  /*8f80*/  STS.U16 [R53+0x5b00], R33 ;  /* 0x005b002135007388 */ /* 0x000fe80000000400 */
[----:B------:R-:W-:Y:S01]  /*8f90*/  STS.U16 [R53+0x5f00], R32 ;  /* 0x005f002035007388 */ /* 0x000fe20000000400 */
[----:B------:R-:W-:-:S03]  /*8fa0*/  F2FP.PACK_AB R148, R148, R163 ;  /* 0x000000a39494723e */ /* 0x000fc600000000ff */
[----:B------:R-:W-:Y:S01]  /*8fb0*/  STS.U16 [R53+0x6300], R169 ;  /* 0x006300a935007388 */ /* 0x000fe20000000400 */
[----:B------:R-:W-:-:S03]  /*8fc0*/  F2FP.PACK_AB R139, R139, R160 ;  /* 0x000000a08b8b723e */ /* 0x000fc600000000ff */
[----:B------:R-:W-:Y:S01]  /*8fd0*/  STS.U16 [R53+0x6700], R176 ;  /* 0x006700b035007388 */ /* 0x000fe20000000400 */
[----:B------:R-:W-:Y:S02]  /*8fe0*/  F2FP.PACK_AB R146, R146, R159 ;  /* 0x0000009f9292723e */ /* 0x000fe400000000ff */
[----:B------:R-:W-:Y:S01]  /*8ff0*/  F2FP.PACK_AB R137, R137, R156 ;  /* 0x0000009c8989723e */ /* 0x000fe200000000ff */
[----:B------:R-:W-:Y:S01]  /*9000*/  STS.U16 [R53+0x6b00], R181 ;  /* 0x006b00b535007388 */ /* 0x000fe20000000400 */
[----:B------:R-:W-:Y:S02]  /*9010*/  F2FP.PACK_AB R144, R144, R155 ;  /* 0x0000009b9090723e */ /* 0x000fe400000000ff */
[----:B------:R-:W-:Y:S01]  /*9020*/  F2FP.PACK_AB R142, R142, R151 ;  /* 0x000000978e8e723e */ /* 0x000fe200000000ff */
[----:B------:R-:W-:Y:S01]  /*9030*/  STS.U16 [R53+0x6f00], R189 ;  /* 0x006f00bd35007388 */ /* 0x000fe20000000400 */
[----:B------:R-:W-:Y:S02]  /*9040*/  F2FP.PACK_AB R147, R147, R162 ;  /* 0x000000a29393723e */ /* 0x000fe400000000ff */
[----:B-1----:R-:W-:Y:S01]  /*9050*/  LOP3.LUT R28, R15, 0x40, RZ, 0x3c, !PT ;  /* 0x000000400f1c7812 */ /* 0x002fe200078e3cff */
[----:B------:R-:W-:Y:S01]  /*9060*/  STS.U16 [R53+0x7300], R197 ;  /* 0x007300c535007388 */ /* 0x000fe20000000400 */
[----:B------:R-:W-:-:S02]  /*9070*/  F2FP.PACK_AB R140, R140, R161 ;  /* 0x000000a18c8c723e */ /* 0x000fc400000000ff */
[----:B------:R-:W-:Y:S01]  /*9080*/  F2FP.PACK_AB R145, R145, R158 ;  /* 0x0000009e9191723e */ /* 0x000fe200000000ff */
[----:B------:R-:W-:Y:S01]  /*9090*/  STS.U16 [R53+0x7700], R205 ;  /* 0x007700cd35007388 */ /* 0x000fe20000000400 */
[----:B------:R-:W-:-:S03]  /*90a0*/  F2FP.PACK_AB R138, R138, R157 ;  /* 0x0000009d8a8a723e */ /* 0x000fc600000000ff */
[----:B------:R-:W-:Y:S01]  /*90b0*/  STS.U16 [R53+0x7b00], R213 ;  /* 0x007b00d535007388 */ /* 0x000fe20000000400 */
[----:B------:R-:W-:-:S03]  /*90c0*/  F2FP.PACK_AB R143, R143, R154 ;  /* 0x0000009a8f8f723e */ /* 0x000fc600000000ff */
[----:B------:R-:W-:Y:S01]  /*90d0*/  STS.U16 [R53+0x7f00], R52 ;  /* 0x007f003435007388 */ /* 0x000fe20000000400 */
[----:B------:R-:W-:-:S03]  /*90e0*/  F2FP.PACK_AB R136, R136, R153 ;  /* 0x000000998888723e */ /* 0x000fc600000000ff */
[----:B------:R-:W-:Y:S01]  /*90f0*/  STS [R15+0x8000], R164 ;  /* 0x008000a40f007388 */ /* 0x000fe20000000800 */
[----:B------:R-:W-:-:S03]  /*9100*/  F2FP.PACK_AB R141, R141, R150 ;  /* 0x000000968d8d723e */ /* 0x000fc600000000ff */
[----:B------:R-:W-:Y:S04]  /*9110*/  STS [R15+0x8400], R148 ;  /* 0x008400940f007388 */ /* 0x000fe80000000800 */
        /* <DEDUP_REMOVED lines=14> */
[----:B------:R-:W-:Y:S06]  /*9200*/  BAR.SYNC.DEFER_BLOCKING 0x0 ;  /* 0x0000000000007b1d */ /* 0x000fec0000010000 */
[----:B------:R-:W-:Y:S04]  /*9210*/  LDSM.16.M88.4 R32, [R22+0x8000] ;  /* 0x008000001620783b */ /* 0x000fe80000000200 */
[----:B------:R-:W1:Y:S04]  /*9220*/  LDSM.16.M88.4 R112, [R17+0x4000] ;  /* 0x004000001170783b */ /* 0x000e680000000200 */
[----:B------:R-:W2:Y:S04]  /*9230*/  LDSM.16.M88.4 R52, [R17+0x5000] ;  /* 0x005000001134783b */ /* 0x000ea80000000200 */
[----:B------:R-:W3:Y:S04]  /*9240*/  LDSM.16.M88.4 R104, [R17+0x6000] ;  /* 0x006000001168783b */ /* 0x000ee80000000200 */
[----:B------:R-:W4:Y:S04]  /*9250*/  LDSM.16.M88.4 R128, [R17+0x7000] ;  /* 0x007000001180783b */ /* 0x000f280000000200 */
[----:B------:R-:W5:Y:S04]  /*9260*/  LDSM.16.M88.4 R28, [R22+0x8800] ;  /* 0x00880000161c783b */ /* 0x000f680000000200 */
[----:B------:R-:W3:Y:S01]  /*9270*/  LDSM.16.M88.4 R116, [R22+0x9000] ;  /* 0x009000001674783b */ /* 0x000ee20000000200 */
[----:B------:R-:W-:-:S02]  /*9280*/  FMUL R48, R171, R48 ;  /* 0x00000030ab307220 */ /* 0x000fc40000400000 */
[C---:B------:R-:W-:Y:S02]  /*9290*/  FMUL R49, R171.reuse, R49 ;  /* 0x00000031ab317220 */ /* 0x040fe40000400000 */
[C---:B------:R-:W-:Y:S02]  /*92a0*/  FMUL R44, R171.reuse, R44 ;  /* 0x0000002cab2c7220 */ /* 0x040fe40000400000 */
[C---:B------:R-:W-:Y:S02]  /*92b0*/  FMUL R45, R171.reuse, R45 ;  /* 0x0000002dab2d7220 */ /* 0x040fe40000400000 */
[C---:B------:R-:W-:Y:S02]  /*92c0*/  FMUL R40, R171.reuse, R40 ;  /* 0x00000028ab287220 */ /* 0x040fe40000400000 */
[----:B------:R-:W-:Y:S02]  /*92d0*/  FMUL R41, R171, R41 ;  /* 0x00000029ab297220 */ /* 0x000fe40000400000 */
        /* <DEDUP_REMOVED lines=8> */
[----:B------:R-:W5:Y:S01]  /*9360*/  LDSM.16.M88.4 R72, [R22+0x9800] ;  /* 0x009800001648783b */ /* 0x000f620000000200 */
[----:B0-----:R-:W-:Y:S01]  /*9370*/  LOP3.LUT R38, R22, 0x20, RZ, 0x3c, !PT ;  /* 0x0000002016267812 */ /* 0x001fe200078e3cff */
[C---:B-1----:R-:W-:Y:S01]  /*9380*/  HMMA.16816.F32 R64, R32.reuse, R112, R64 ;  /* 0x000000702040723c */ /* 0x042fe20000001840 */
[C---:B------:R-:W-:Y:S02]  /*9390*/  FMUL R108, R25.reuse, R88 ;  /* 0x00000058196c7220 */ /* 0x040fe40000400000 */
[----:B------:R-:W-:Y:S02]  /*93a0*/  FMUL R109, R25, R89 ;  /* 0x00000059196d7220 */ /* 0x000fe40000400000 */
[C---:B------:R-:W-:Y:S02]  /*93b0*/  FMUL R110, R23.reuse, R90 ;  /* 0x0000005a176e7220 */ /* 0x040fe40000400000 */
[----:B------:R-:W-:Y:S01]  /*93c0*/  FMUL R111, R23, R91 ;  /* 0x0000005b176f7220 */ /* 0x000fe20000400000 */
[C---:B--2---:R-:W-:Y:S01]  /*93d0*/  HMMA.16816.F32 R60, R32.reuse, R52, R60 ;  /* 0x00000034203c723c */ /* 0x044fe2000000183c */
[----:B------:R-:W0:Y:S07]  /*93e0*/  LDSM.16.M88.4 R88, [R38+0x8000] ;  /* 0x008000002658783b */ /* 0x000e2e0000000200 */
[C---:B---3--:R-:W-:Y:S08]  /*93f0*/  HMMA.16816.F32 R56, R32.reuse, R104, R56 ;  /* 0x000000682038723c */ /* 0x048ff00000001838 */
[----:B----4-:R-:W-:Y:S01]  /*9400*/  HMMA.16816.F32 R124, R32, R128, R124 ;  /* 0x00000080207c723c */ /* 0x010fe2000000187c */
[----:B------:R-:W1:Y:S07]  /*9410*/  LDSM.16.M88.4 R32, [R38+0x8800] ;  /* 0x008800002620783b */ /* 0x000e6e0000000200 */
[C---:B-----5:R-:W-:Y:S08]  /*9420*/  HMMA.16816.F32 R48, R28.reuse, R112, R48 ;  /* 0x000000701c30723c */ /* 0x060ff00000001830 */
[C---:B------:R-:W-:Y:S08]  /*9430*/  HMMA.16816.F32 R44, R28.reuse, R52, R44 ;  /* 0x000000341c2c723c */ /* 0x040ff0000000182c */
[C---:B------:R-:W-:Y:S08]  /*9440*/  HMMA.16816.F32 R40, R28.reuse, R104, R40 ;  /* 0x000000681c28723c */ /* 0x040ff00000001828 */
[----:B------:R-:W-:Y:S01]  /*9450*/  HMMA.16816.F32 R120, R28, R128, R120 ;  /* 0x000000801c78723c */ /* 0x000fe20000001878 */
[----:B------:R-:W2:Y:S01]  /*9460*/  LDSM.16.M88.4 R28, [R38+0x9000] ;  /* 0x00900000261c783b */ /* 0x000ea20000000200 */
        /* <DEDUP_REMOVED lines=11> */
[----:B------:R-:W-:Y:S02]  /*9520*/  FMUL R83, R14, R83 ;  /* 0x000000530e537220 */ /* 0x000fe40000400000 */
[----:B------:R-:W-:-:S02]  /*9530*/  FMUL R84, R27, R84 ;  /* 0x000000541b547220 */ /* 0x000fc40000400000 */
[----:B------:R-:W-:Y:S02]  /*9540*/  FMUL R85, R27, R85 ;  /* 0x000000551b557220 */ /* 0x000fe40000400000 */
[C---:B------:R-:W-:Y:S02]  /*9550*/  FMUL R86, R14.reuse, R86 ;  /* 0x000000560e567220 */ /* 0x040fe40000400000 */
[----:B------:R-:W-:Y:S01]  /*9560*/  FMUL R87, R14, R87 ;  /* 0x000000570e577220 */ /* 0x000fe20000400000 */
[C---:B------:R-:W-:Y:S08]  /*9570*/  HMMA.16816.F32 R68, R116.reuse, R112, R68 ;  /* 0x000000707444723c */ /* 0x040ff00000001844 */
[C---:B------:R-:W-:Y:S08]  /*9580*/  HMMA.16816.F32 R76, R116.reuse, R52, R76 ;  /* 0x00000034744c723c */ /* 0x040ff0000000184c */
[C---:B------:R-:W-:Y:S08]  /*9590*/  HMMA.16816.F32 R80, R116.reuse, R104, R80 ;  /* 0x000000687450723c */ /* 0x040ff00000001850 */
[----:B------:R-:W-:Y:S01]  /*95a0*/  HMMA.16816.F32 R116, R116, R128, R84 ;  /* 0x000000807474723c */ /* 0x000fe20000001854 */
[----:B------:R3:W4:Y:S01]  /*95b0*/  LDSM.16.M88.4 R84, [R38+0x9800] ;  /* 0x009800002654783b */ /* 0x0007220000000200 */
[----:B------:R-:W-:-:S02]  /*95c0*/  FMUL R100, R25, R100 ;  /* 0x0000006419647220 */ /* 0x000fc40000400000 */
[----:B------:R-:W-:Y:S02]  /*95d0*/  FMUL R101, R25, R101 ;  /* 0x0000006519657220 */ /* 0x000fe40000400000 */
[C---:B------:R-:W-:Y:S02]  /*95e0*/  FMUL R102, R23.reuse, R102 ;  /* 0x0000006617667220 */ /* 0x040fe40000400000 */
[----:B------:R-:W-:Y:S01]  /*95f0*/  FMUL R103, R23, R103 ;  /* 0x0000006717677220 */ /* 0x000fe20000400000 */
[----:B------:R-:W-:Y:S01]  /*9600*/  HMMA.16816.F32 R108, R72, R112, R108 ;  /* 0x00000070486c723c */ /* 0x000fe2000000186c */
[C---:B------:R-:W-:Y:S02]  /*9610*/  FMUL R140, R25.reuse, R92 ;  /* 0x0000005c198c7220 */ /* 0x040fe40000400000 */
[----:B------:R-:W-:Y:S02]  /*9620*/  FMUL R141, R25, R93 ;  /* 0x0000005d198d7220 */ /* 0x000fe40000400000 */
[----:B------:R-:W-:-:S02]  /*9630*/  FMUL R142, R23, R94 ;  /* 0x0000005e178e7220 */ /* 0x000fc40000400000 */
[----:B------:R-:W-:Y:S02]  /*9640*/  FMUL R143, R23, R95 ;  /* 0x0000005f178f7220 */ /* 0x000fe40000400000 */
[C---:B------:R-:W-:Y:S02]  /*9650*/  FMUL R96, R25.reuse, R96 ;  /* 0x0000006019607220 */ /* 0x040fe40000400000 */
[----:B------:R-:W-:Y:S02]  /*9660*/  FMUL R97, R25, R97 ;  /* 0x0000006119617220 */ /* 0x000fe40000400000 */
[C---:B------:R-:W-:Y:S02]  /*9670*/  FMUL R98, R23.reuse, R98 ;  /* 0x0000006217627220 */ /* 0x040fe40000400000 */
[----:B------:R-:W-:Y:S01]  /*9680*/  FMUL R99, R23, R99 ;  /* 0x0000006317637220 */ /* 0x000fe20000400000 */
[C---:B---3--:R-:W-:Y:S02]  /*9690*/  LOP3.LUT R38, R22.reuse, 0x40, RZ, 0x3c, !PT ;  /* 0x0000004016267812 */ /* 0x048fe400078e3cff */
[----:B------:R-:W-:Y:S01]  /*96a0*/  LOP3.LUT R39, R17, 0x40, RZ, 0x3c, !PT ;  /* 0x0000004011277812 */ /* 0x000fe200078e3cff */
[C---:B------:R-:W-:Y:S02]  /*96b0*/  HMMA.16816.F32 R100, R72.reuse, R52, R100 ;  /* 0x000000344864723c */ /* 0x040fe40000001864 */
[----:B------:R-:W-:Y:S04]  /*96c0*/  LDSM.16.M88.4 R136, [R38+0x8800] ;  /* 0x008800002688783b */ /* 0x000fe80000000200 */
[----:B------:R-:W-:Y:S02]  /*96d0*/  LDSM.16.M88.4 R92, [R39+0x5000] ;  /* 0x00500000275c783b */ /* 0x000fe40000000200 */
[C---:B------:R-:W-:Y:S02]  /*96e0*/  HMMA.16816.F32 R140, R72.reuse, R104, R140 ;  /* 0x00000068488c723c */ /* 0x040fe4000000188c */
[----:B------:R-:W-:Y:S06]  /*96f0*/  LDSM.16.M88.4 R132, [R38+0x9000] ;  /* 0x009000002684783b */ /* 0x000fec0000000200 */
[----:B------:R-:W-:Y:S01]  /*9700*/  HMMA.16816.F32 R72, R72, R128, R96 ;  /* 0x000000804848723c */ /* 0x000fe20000001860 */
[----:B------:R-:W-:Y:S07]  /*9710*/  LDSM.16.M88.4 R96, [R38+0x8000] ;  /* 0x008000002660783b */ /* 0x000fee0000000200 */
[C---:B0-----:R-:W-:Y:S08]  /*9720*/  HMMA.16816.F32 R64, R88.reuse, R114, R64 ;  /* 0x000000725840723c */ /* 0x041ff00000001840 */
[C---:B------:R-:W-:Y:S08]  /*9730*/  HMMA.16816.F32 R60, R88.reuse, R54, R60 ;  /* 0x00000036583c723c */ /* 0x040ff0000000183c */
[C---:B------:R-:W-:Y:S08]  /*9740*/  HMMA.16816.F32 R56, R88.reuse, R106, R56 ;  /* 0x0000006a5838723c */ /* 0x040ff00000001838 */
[----:B------:R-:W-:Y:S01]  /*9750*/  HMMA.16816.F32 R124, R88, R130, R124 ;  /* 0x00000082587c723c */ /* 0x000fe2000000187c */
[----:B------:R-:W0:Y:S07]  /*9760*/  LDSM.16.M88.4 R88, [R39+0x4000] ;  /* 0x004000002758783b */ /* 0x000e2e0000000200 */
[C---:B-1----:R-:W-:Y:S08]  /*9770*/  HMMA.16816.F32 R48, R32.reuse, R114, R48 ;  /* 0x000000722030723c */ /* 0x042ff00000001830 */
[C---:B------:R-:W-:Y:S08]  /*9780*/  HMMA.16816.F32 R44, R32.reuse, R54, R44 ;  /* 0x00000036202c723c */ /* 0x040ff0000000182c */
[C---:B------:R-:W-:Y:S08]  /*9790*/  HMMA.16816.F32 R40, R32.reuse, R106, R40 ;  /* 0x0000006a2028723c */ /* 0x040ff00000001828 */
[----:B------:R-:W-:Y:S01]  /*97a0*/  HMMA.16816.F32 R120, R32, R130, R120 ;  /* 0x000000822078723c */ /* 0x000fe20000001878 */
[----:B------:R-:W1:Y:S07]  /*97b0*/  LDSM.16.M88.4 R32, [R39+0x6000] ;  /* 0x006000002720783b */ /* 0x000e6e0000000200 */
[C---:B--2---:R-:W-:Y:S08]  /*97c0*/  HMMA.16816.F32 R68, R28.reuse, R114, R68 ;  /* 0x000000721c44723c */ /* 0x044ff00000001844 */
[C---:B------:R-:W-:Y:S08]  /*97d0*/  HMMA.16816.F32 R76, R28.reuse, R54, R76 ;  /* 0x000000361c4c723c */ /* 0x040ff0000000184c */
[C---:B------:R-:W-:Y:S08]  /*97e0*/  HMMA.16816.F32 R80, R28.reuse, R106, R80 ;  /* 0x0000006a1c50723c */ /* 0x040ff00000001850 */
[----:B------:R-:W-:Y:S01]  /*97f0*/  HMMA.16816.F32 R116, R28, R130, R116 ;  /* 0x000000821c74723c */ /* 0x000fe20000001874 */
[----:B------:R-:W2:Y:S07]  /*9800*/  LDSM.16.M88.4 R28, [R39+0x7000] ;  /* 0x00700000271c783b */ /* 0x000eae0000000200 */
[C---:B----4-:R-:W-:Y:S01]  /*9810*/  HMMA.16816.F32 R112, R84.reuse, R114, R108 ;  /* 0x000000725470723c */ /* 0x050fe2000000186c */
[----:B------:R3:W4:Y:S04]  /*9820*/  LDSM.16.M88.4 R108, [R38+0x9800] ;  /* 0x00980000266c783b */ /* 0x0007280000000200 */
[----:B------:R-:W5:Y:S03]  /*9830*/  S2R R27, SR_CTAID.X ;  /* 0x00000000001b7919 */ /* 0x000f660000002500 */
[----:B------:R-:W-:Y:S01]  /*9840*/  HMMA.16816.F32 R100, R84, R54, R100 ;  /* 0x000000365464723c */ /* 0x000fe20000001864 */
[----:B---3--:R-:W-:-:S05]  /*9850*/  LOP3.LUT R38, R22, 0x60, RZ, 0x3c, !PT ;  /* 0x0000006016267812 */ /* 0x008fca00078e3cff */
[----:B------:R-:W3:Y:S02]  /*9860*/  LDSM.16.M88.4 R52, [R38+0x8000] ;  /* 0x008000002634783b */ /* 0x000ee40000000200 */
[C---:B------:R-:W-:Y:S08]  /*9870*/  HMMA.16816.F32 R104, R84.reuse, R106, R140 ;  /* 0x0000006a5468723c */ /* 0x040ff0000000188c */
[----:B------:R-:W-:Y:S01]  /*9880*/  HMMA.16816.F32 R128, R84, R130, R72 ;  /* 0x000000825480723c */ /* 0x000fe20000001848 */
[----:B------:R-:W3:Y:S04]  /*9890*/  LDSM.16.M88.4 R72, [R38+0x8800] ;  /* 0x008800002648783b */ /* 0x000ee80000000200 */
[----:B------:R-:W3:Y:S03]  /*98a0*/  LDSM.16.M88.4 R84, [R38+0x9000] ;  /* 0x009000002654783b */ /* 0x000ee60000000200 */
[C---:B0-----:R-:W-:Y:S08]  /*98b0*/  HMMA.16816.F32 R64, R96.reuse, R88, R64 ;  /* 0x000000586040723c */ /* 0x041ff00000001840 */
[C---:B------:R-:W-:Y:S08]  /*98c0*/  HMMA.16816.F32 R60, R96.reuse, R92, R60 ;  /* 0x0000005c603c723c */ /* 0x040ff0000000183c */
[C---:B-1----:R-:W-:Y:S08]  /*98d0*/  HMMA.16816.F32 R56, R96.reuse, R32, R56 ;  /* 0x000000206038723c */ /* 0x042ff00000001838 */
[----:B--2---:R-:W-:Y:S01]  /*98e0*/  HMMA.16816.F32 R124, R96, R28, R124 ;  /* 0x0000001c607c723c */ /* 0x004fe2000000187c */
[----:B------:R-:W0:Y:S01]  /*98f0*/  LDSM.16.M88.4 R96, [R38+0x9800] ;  /* 0x009800002660783b */ /* 0x000e220000000200 */
[----:B------:R-:W-:Y:S01]  /*9900*/  UIADD3 UR4, UP0, UR4, 0x40, URZ ;  /* 0x0000004004047890 */ /* 0x000fe2000ff1e03f */
[----:B-----5:R-:W-:-:S05]  /*9910*/  SHF.L.U32 R27, R27, 0x6, RZ ;  /* 0x000000061b1b7819 */ /* 0x020fca00000006ff */
[----:B------:R-:W-:Y:S01]  /*9920*/  HMMA.16816.F32 R48, R136, R88, R48 ;  /* 0x000000588830723c */ /* 0x000fe20000001830 */
[----:B------:R-:W-:Y:S01]  /*9930*/  UIADD3.X UR5, URZ, UR5, URZ, UP0, !UPT ;  /* 0x000000053f057290 */ /* 0x000fe200087fe43f */
[----:B------:R-:W-:-:S06]  /*9940*/  IADD3 R27, R27, 0x40, RZ ;  /* 0x000000401b1b7810 */ /* 0x000fcc0007ffe0ff */
[----:B------:R-:W-:Y:S08]  /*9950*/  HMMA.16816.F32 R44, R136, R92, R44 ;  /* 0x0000005c882c723c */ /* 0x000ff0000000182c */
[C---:B------:R-:W-:Y:S08]  /*9960*/  HMMA.16816.F32 R68, R132.reuse, R88, R68 ;  /* 0x000000588444723c */ /* 0x040ff00000001844 */
[-C--:B------:R-:W-:Y:S08]  /*9970*/  HMMA.16816.F32 R76, R132, R92.reuse, R76 ;  /* 0x0000005c844c723c */ /* 0x080ff0000000184c */
[----:B----4-:R-:W-:Y:S01]  /*9980*/  HMMA.16816.F32 R100, R108, R92, R100 ;  /* 0x0000005c6c64723c */ /* 0x010fe20000001864 */
[----:B------:R-:W-:-:S07]  /*9990*/  ISETP.LE.U32.AND P0, PT, R27, UR4, PT ;  /* 0x000000041b007c0c */ /* 0x000fce000bf03070 */
[-C--:B------:R-:W-:Y:S08]  /*99a0*/  HMMA.16816.F32 R40, R136, R32.reuse, R40 ;  /* 0x000000208828723c */ /* 0x080ff00000001828 */
[----:B------:R-:W-:Y:S08]  /*99b0*/  HMMA.16816.F32 R80, R132, R32, R80 ;  /* 0x000000208450723c */ /* 0x000ff00000001850 */
[C---:B------:R-:W-:Y:S08]  /*99c0*/  HMMA.16816.F32 R112, R108.reuse, R88, R112 ;  /* 0x000000586c70723c */ /* 0x040ff00000001870 */
[----:B------:R-:W-:Y:S01]  /*99d0*/  HMMA.16816.F32 R104, R108, R32, R104 ;  /* 0x000000206c68723c */ /* 0x000fe20000001868 */
[----:B------:R-:W-:-:S07]  /*99e0*/  IMAD.U32 R27, RZ, RZ, UR5 ;  /* 0x00000005ff1b7e24 */ /* 0x000fce000f8e00ff */
[-C--:B------:R-:W-:Y:S08]  /*99f0*/  HMMA.16816.F32 R120, R136, R28.reuse, R120 ;  /* 0x0000001c8878723c */ /* 0x080ff00000001878 */
[-C--:B------:R-:W-:Y:S08]  /*9a00*/  HMMA.16816.F32 R116, R132, R28.reuse, R116 ;  /* 0x0000001c8474723c */ /* 0x080ff00000001874 */
[----:B------:R-:W-:Y:S01]  /*9a10*/  HMMA.16816.F32 R108, R108, R28, R128 ;  /* 0x0000001c6c6c723c */ /* 0x000fe20000001880 */
[----:B------:R-:W-:Y:S01]  /*9a20*/  ISETP.GE.U32.AND.EX P0, PT, R27, RZ, PT, P0 ;  /* 0x000000ff1b00720c */ /* 0x000fe20003f06100 */
[----:B------:R-:W-:-:S05]  /*9a30*/  FFMA R13, R14, R13, R12 ;  /* 0x0000000d0e0d7223 */ /* 0x000fca000000000c */
[----:B------:R-:W-:Y:S01]  /*9a40*/  IMAD.MOV.U32 R28, RZ, RZ, 0x40 ;  /* 0x00000040ff1c7424 */ /* 0x000fe200078e00ff */
[----:B---3--:R-:W-:Y:S01]  /*9a50*/  HMMA.16816.F32 R64, R52, R90, R64 ;  /* 0x0000005a3440723c */ /* 0x008fe20000001840 */
[----:B------:R-:W-:Y:S01]  /*9a60*/  FFMA R26, R25, R26, R10 ;  /* 0x0000001a191a7223 */ /* 0x000fe2000000000a */
[----:B------:R-:W-:Y:S01]  /*9a70*/  MOV R25, R7 ;  /* 0x0000000700197202 */ /* 0x000fe20000000f00 */
[----:B------:R-:W-:-:S05]  /*9a80*/  IMAD R21, R28, c[0x0][0x1a4], R21 ;  /* 0x000069001c157a24 */ /* 0x000fca00078e0215 */
[----:B------:R-:W-:Y:S01]  /*9a90*/  HMMA.16816.F32 R60, R52, R94, R60 ;  /* 0x0000005e343c723c */ /* 0x000fe2000000183c */
[----:B------:R-:W-:Y:S02]  /*9aa0*/  IMAD R20, R28, c[0x0][0x1b4], R20 ;  /* 0x00006d001c147a24 */ /* 0x000fe400078e0214 */
[----:B------:R-:W-:-:S05]  /*9ab0*/  FFMA R24, R23, R24, R11 ;  /* 0x0000001817187223 */ /* 0x000fca000000000b */
[----:B------:R-:W-:Y:S01]  /*9ac0*/  HMMA.16816.F32 R48, R72, R90, R48 ;  /* 0x0000005a4830723c */ /* 0x000fe20000001830 */
[----:B------:R-:W-:Y:S02]  /*9ad0*/  IMAD.MOV.U32 R29, RZ, RZ, R4 ;  /* 0x000000ffff1d7224 */ /* 0x000fe400078e0004 */
[----:B------:R-:W-:-:S05]  /*9ae0*/  IMAD.MOV.U32 R28, RZ, RZ, R5 ;  /* 0x000000ffff1c7224 */ /* 0x000fca00078e0005 */
[----:B------:R-:W-:Y:S01]  /*9af0*/  HMMA.16816.F32 R44, R72, R94, R44 ;  /* 0x0000005e482c723c */ /* 0x000fe2000000182c */
[----:B------:R-:W-:Y:S02]  /*9b00*/  IMAD.MOV.U32 R27, RZ, RZ, R6 ;  /* 0x000000ffff1b7224 */ /* 0x000fe400078e0006 */
[----:B------:R-:W-:-:S05]  /*9b10*/  IMAD.MOV.U32 R14, RZ, RZ, R8 ;  /* 0x000000ffff0e7224 */ /* 0x000fca00078e0008 */
[----:B------:R-:W-:Y:S01]  /*9b20*/  HMMA.16816.F32 R68, R84, R90, R68 ;  /* 0x0000005a5444723c */ /* 0x000fe20000001844 */
[----:B------:R-:W-:-:S07]  /*9b30*/  IMAD.MOV.U32 R23, RZ, RZ, R9 ;  /* 0x000000ffff177224 */ /* 0x000fce00078e0009 */
[-C--:B------:R-:W-:Y:S08]  /*9b40*/  HMMA.16816.F32 R76, R84, R94.reuse, R76 ;  /* 0x0000005e544c723c */ /* 0x080ff0000000184c */
[----:B0-----:R-:W-:Y:S08]  /*9b50*/  HMMA.16816.F32 R100, R96, R94, R100 ;  /* 0x0000005e6064723c */ /* 0x001ff00000001864 */
[-C--:B------:R-:W-:Y:S08]  /*9b60*/  HMMA.16816.F32 R56, R52, R34.reuse, R56 ;  /* 0x000000223438723c */ /* 0x080ff00000001838 */
[-C--:B------:R-:W-:Y:S08]  /*9b70*/  HMMA.16816.F32 R40, R72, R34.reuse, R40 ;  /* 0x000000224828723c */ /* 0x080ff00000001828 */
[----:B------:R-:W-:Y:S08]  /*9b80*/  HMMA.16816.F32 R80, R84, R34, R80 ;  /* 0x000000225450723c */ /* 0x000ff00000001850 */
[C---:B------:R-:W-:Y:S08]  /*9b90*/  HMMA.16816.F32 R88, R96.reuse, R90, R112 ;  /* 0x0000005a6058723c */ /* 0x040ff00000001870 */
[----:B------:R-:W-:Y:S08]  /*9ba0*/  HMMA.16816.F32 R92, R96, R34, R104 ;  /* 0x00000022605c723c */ /* 0x000ff00000001868 */
[-C--:B------:R-:W-:Y:S08]  /*9bb0*/  HMMA.16816.F32 R52, R52, R30.reuse, R124 ;  /* 0x0000001e3434723c */ /* 0x080ff0000000187c */
[-C--:B------:R-:W-:Y:S08]  /*9bc0*/  HMMA.16816.F32 R72, R72, R30.reuse, R120 ;  /* 0x0000001e4848723c */ /* 0x080ff00000001878 */
[-C--:B------:R-:W-:Y:S08]  /*9bd0*/  HMMA.16816.F32 R84, R84, R30.reuse, R116 ;  /* 0x0000001e5454723c */ /* 0x080ff00000001874 */
[----:B------:R-:W-:Y:S07]  /*9be0*/  HMMA.16816.F32 R96, R96, R30, R108 ;  /* 0x0000001e6060723c */ /* 0x000fee000000186c */
[----:B------:R-:W-:Y:S01]  /*9bf0*/  IMAD.MOV.U32 R30, RZ, RZ, R2 ;  /* 0x000000ffff1e7224 */ /* 0x000fe200078e0002 */
[----:B------:R-:W-:Y:S01]  /*9c00*/  MOV R31, R3 ;  /* 0x00000003001f7202 */ /* 0x000fe20000000f00 */
[----:B------:R-:W-:Y:S01]  /*9c10*/  @P0 CALL.REL.NOINC `(.L_x_0) ;  /* 0x0000001000000944 */ /* 0x000fe20003c00000 */
[----:B------:R-:W-:Y:S05]  /*9c20*/  BRA `(.L_x_19) ;  /* 0xffffa5f000007947 */ /* 0x000fea000383ffff */
.L_x_0:
[----:B------:R-:W0:Y:S01]  /*9c30*/  S2R R184, SR_CTAID.X ;  /* 0x0000000000b87919 */ /* 0x000e220000002500 */
[C---:B------:R-:W-:Y:S01]  /*9c40*/  FMUL R16, R178.reuse, 8388608 ;  /* 0x4b000000b2107820 */ /* 0x040fe20000400000 */
[----:B------:R-:W-:Y:S01]  /*9c50*/  FSETP.GEU.AND P3, PT, R178, 1.175494350822287508e-38, PT ;  /* 0x00800000b200780b */ /* 0x000fe20003f6e000 */
[----:B------:R-:W-:Y:S01]  /*9c60*/  IMAD.MOV.U32 R116, RZ, RZ, R40 ;  /* 0x000000ffff747224 */ /* 0x000fe200078e0028 */
[----:B------:R-:W1:Y:S01]  /*9c70*/  S2R R10, SR_TID.X ;  /* 0x00000000000a7919 */ /* 0x000e620000002100 */
[----:B------:R-:W-:Y:S01]  /*9c80*/  MOV R34, R24 ;  /* 0x0000001800227202 */ /* 0x000fe20000000f00 */
[----:B------:R-:W-:Y:S01]  /*9c90*/  FMUL R40, R166, 8388608 ;  /* 0x4b000000a6287820 */ /* 0x000fe20000400000 */
[----:B------:R-:W-:Y:S01]  /*9ca0*/  FSEL R16, R16, R178, !P3 ;  /* 0x000000b210107208 */ /* 0x000fe20005800000 */
[----:B------:R-:W2:Y:S01]  /*9cb0*/  S2R R188, SR_TID.X ;  /* 0x0000000000bc7919 */ /* 0x000ea20000002100 */
[----:B------:R-:W-:Y:S01]  /*9cc0*/  MOV R115, R45 ;  /* 0x0000002d00737202 */ /* 0x000fe20000000f00 */
[----:B------:R-:W-:Y:S01]  /*9cd0*/  IMAD.MOV.U32 R45, RZ, RZ, R47 ;  /* 0x000000ffff2d7224 */ /* 0x000fe200078e002f */
[----:B------:R-:W-:Y:S01]  /*9ce0*/  MOV R117, R41 ;  /* 0x0000002900757202 */ /* 0x000fe20000000f00 */
[----:B------:R-:W3:Y:S01]  /*9cf0*/  S2R R186, SR_CTAID.Y ;  /* 0x0000000000ba7919 */ /* 0x000ee20000002600 */
[----:B------:R-:W-:Y:S01]  /*9d00*/  IMAD.MOV.U32 R36, RZ, RZ, R26 ;  /* 0x000000ffff247224 */ /* 0x000fe200078e001a */
[----:B------:R-:W-:Y:S01]  /*9d10*/  MOV R123, R75 ;  /* 0x0000004b007b7202 */ /* 0x000fe20000000f00 */
[----:B------:R-:W-:Y:S01]  /*9d20*/  IMAD.MOV.U32 R112, RZ, RZ, R48 ;  /* 0x000000ffff707224 */ /* 0x000fe200078e0030 */
[----:B------:R-:W4:Y:S01]  /*9d30*/  S2R R32, SR_TID.X ;  /* 0x0000000000207919 */ /* 0x000f220000002100 */
[----:B------:R-:W-:Y:S01]  /*9d40*/  IMAD.MOV.U32 R47, RZ, RZ, R42 ;  /* 0x000000ffff2f7224 */ /* 0x000fe200078e002a */
[----:B------:R-:W-:Y:S01]  /*9d50*/  MOV R75, R76 ;  /* 0x0000004c004b7202 */ /* 0x000fe20000000f00 */
[----:B------:R-:W-:Y:S01]  /*9d60*/  IMAD.MOV.U32 R119, RZ, RZ, R69 ;  /* 0x000000ffff777224 */ /* 0x000fe200078e0045 */
[----:B------:R-:W-:Y:S01]  /*9d70*/  FSETP.GEU.AND P6, PT, R172, 1.175494350822287508e-38, PT ;  /* 0x00800000ac00780b */ /* 0x000fe20003fce000 */
[----:B------:R-:W-:Y:S01]  /*9d80*/  IMAD.MOV.U32 R69, RZ, RZ, R77 ;  /* 0x000000ffff457224 */ /* 0x000fe200078e004d */
[----:B------:R-:W-:Y:S01]  /*9d90*/  MOV R23, R53 ;  /* 0x0000003500177202 */ /* 0x000fe20000000f00 */
[----:B------:R-:W-:Y:S01]  /*9da0*/  IMAD.MOV.U32 R48, RZ, RZ, R94 ;  /* 0x000000ffff307224 */ /* 0x000fe200078e005e */
[----:B------:R-:W-:Y:S01]  /*9db0*/  MOV R105, R67 ;  /* 0x0000004300697202 */ /* 0x000fe20000000f00 */
[----:B0-----:R-:W-:Y:S01]  /*9dc0*/  IMAD.SHL.U32 R184, R184, 0x40, RZ ;  /* 0x00000040b8b87824 */ /* 0x001fe200078e00ff */
[----:B------:R-:W-:Y:S01]  /*9dd0*/  FSETP.GEU.AND P5, PT, R168, 1.175494350822287508e-38, PT ;  /* 0x00800000a800780b */ /* 0x000fe20003fae000 */
[----:B------:R-:W-:Y:S01]  /*9de0*/  IMAD.MOV.U32 R42, RZ, RZ, R13 ;  /* 0x000000ffff2a7224 */ /* 0x000fe200078e000d */
[----:B-1----:R-:W-:Y:S01]  /*9df0*/  LOP3.LUT R10, R10, 0x7f, RZ, 0xc0, !PT ;  /* 0x0000007f0a0a7812 */ /* 0x002fe200078ec0ff */
[----:B------:R-:W-:Y:S01]  /*9e00*/  IMAD.MOV.U32 R21, RZ, RZ, R52 ;  /* 0x000000ffff157224 */ /* 0x000fe200078e0034 */
[----:B------:R-:W-:Y:S01]  /*9e10*/  MOV R113, R49 ;  /* 0x0000003100717202 */ /* 0x000fe20000000f00 */
[----:B------:R-:W-:Y:S01]  /*9e20*/  IMAD.MOV.U32 R77, RZ, RZ, R84 ;  /* 0x000000ffff4d7224 */ /* 0x000fe200078e0054 */
[----:B--2---:R-:W-:Y:S01]  /*9e30*/  LOP3.LUT R184, R184, 0x3f, R188, 0xf8, !PT ;  /* 0x0000003fb8b87812 */ /* 0x004fe200078ef8bc */
[----:B------:R-:W-:Y:S01]  /*9e40*/  FMUL R13, R34, 8388608 ;  /* 0x4b000000220d7820 */ /* 0x000fe20000400000 */
[----:B------:R-:W-:Y:S01]  /*9e50*/  ISETP.GE.U32.AND P0, PT, R10, 0x40, PT ;  /* 0x000000400a00780c */ /* 0x000fe20003f06070 */
[----:B------:R-:W-:Y:S01]  /*9e60*/  IMAD.MOV.U32 R52, RZ, RZ, R91 ;  /* 0x000000ffff347224 */ /* 0x000fe200078e005b */
[----:B------:R-:W-:Y:S01]  /*9e70*/  LOP3.LUT R12, R188, 0xc, RZ, 0xc0, !PT ;  /* 0x0000000cbc0c7812 */ /* 0x000fe200078ec0ff */
[----:B---3--:R-:W-:Y:S01]  /*9e80*/  IMAD R10, R186, c[0x0][0x1c0], RZ ;  /* 0x00007000ba0a7a24 */ /* 0x008fe200078e02ff */
[----:B------:R-:W-:Y:S01]  /*9e90*/  FSETP.GEU.AND P4, PT, R42, 1.175494350822287508e-38, PT ;  /* 0x008000002a00780b */ /* 0x000fe20003f8e000 */
[----:B------:R-:W-:Y:S01]  /*9ea0*/  IMAD R11, R184, c[0x0][0x1c4], RZ ;  /* 0x00007100b80b7a24 */ /* 0x000fe200078e02ff */
[----:B----4-:R-:W-:Y:S01]  /*9eb0*/  LOP3.LUT R14, R32, 0x3, RZ, 0xc0, !PT ;  /* 0x00000003200e7812 */ /* 0x010fe200078ec0ff */
[----:B------:R-:W-:Y:S01]  /*9ec0*/  IMAD.MOV.U32 R114, RZ, RZ, R44 ;  /* 0x000000ffff727224 */ /* 0x000fe200078e002c */
[----:B------:R-:W-:Y:S01]  /*9ed0*/  SHF.L.U32 R0, R10, 0x1, RZ ;  /* 0x000000010a007819 */ /* 0x000fe200000006ff */
[----:B------:R-:W-:Y:S01]  /*9ee0*/  IMAD.SHL.U32 R15, R11, 0x2, RZ ;  /* 0x000000020b0f7824 */ /* 0x000fe200078e00ff */
[----:B------:R-:W-:Y:S01]  /*9ef0*/  LOP3.LUT R29, R32, 0x60, RZ, 0xc0, !PT ;  /* 0x00000060201d7812 */ /* 0x000fe200078ec0ff */
[----:B------:R-:W-:Y:S01]  /*9f00*/  IMAD.HI R10, R10, 0x2, RZ ;  /* 0x000000020a0a7827 */ /* 0x000fe200078e02ff */
[----:B------:R-:W-:Y:S01]  /*9f10*/  SHF.R.S32.HI R37, RZ, 0x4, R188 ;  /* 0x00000004ff257819 */ /* 0x000fe200000114bc */
[----:B------:R-:W0:Y:S01]  /*9f20*/  S2R R122, SR_TID.X ;  /* 0x00000000007a7919 */ /* 0x000e220000002100 */
[----:B------:R-:W-:Y:S01]  /*9f30*/  IADD3 R0, P1, P2, R15, c[0x0][0x178], R0 ;  /* 0x00005e000f007a10 */ /* 0x000fe20007a3e000 */
[----:B------:R-:W-:Y:S01]  /*9f40*/  IMAD.HI R11, R11, 0x2, RZ ;  /* 0x000000020b0b7827 */ /* 0x000fe200078e02ff */
[----:B------:R-:W-:Y:S01]  /*9f50*/  LEA R15, R12, R14, 0x5 ;  /* 0x0000000e0c0f7211 */ /* 0x000fe200078e28ff */
[----:B------:R-:W-:Y:S01]  /*9f60*/  BAR.SYNC.DEFER_BLOCKING 0x0 ;  /* 0x0000000000007b1d */ /* 0x000fe20000010000 */
[----:B------:R-:W-:Y:S01]  /*9f70*/  SHF.R.U32.HI R18, RZ, 0x1, R188 ;  /* 0x00000001ff127819 */ /* 0x000fe200000116bc */
[----:B------:R-:W-:Y:S01]  /*9f80*/  IMAD.MOV.U32 R110, RZ, RZ, R54 ;  /* 0x000000ffff6e7224 */ /* 0x000fe200078e0036 */
[----:B------:R-:W-:Y:S01]  /*9f90*/  IADD3.X R10, R11, c[0x0][0x17c], R10, P1, P2 ;  /* 0x00005f000b0a7a10 */ /* 0x000fe20000fe440a */
[----:B------:R-:W-:Y:S01]  /*9fa0*/  IMAD R35, R15, 0x10, R12 ;  /* 0x000000100f237824 */ /* 0x000fe200078e020c */
[C---:B------:R-:W-:Y:S01]  /*9fb0*/  FSETP.GEU.AND P2, PT, R175.reuse, 1.175494350822287508e-38, PT ;  /* 0x00800000af00780b */ /* 0x040fe20003f4e000 */
[----:B------:R-:W-:Y:S01]  /*9fc0*/  FMUL R15, R175, 8388608 ;  /* 0x4b000000af0f7820 */ /* 0x000fe20000400000 */
[----:B------:R-:W-:Y:S01]  /*9fd0*/  FSETP.GEU.AND P1, PT, R166, 1.175494350822287508e-38, PT ;  /* 0x00800000a600780b */ /* 0x000fe20003f2e000 */
[----:B------:R-:W-:Y:S01]  /*9fe0*/  IMAD.MOV.U32 R127, RZ, RZ, R43 ;  /* 0x000000ffff7f7224 */ /* 0x000fe200078e002b */
[----:B------:R-:W-:Y:S01]  /*9ff0*/  IADD3 R11, R16, -0x3f3504f3, RZ ;  /* 0xc0cafb0d100b7810 */ /* 0x000fe20007ffe0ff */
[----:B------:R-:W-:Y:S01]  /*a000*/  IMAD.MOV.U32 R54, RZ, RZ, R90 ;  /* 0x000000ffff367224 */ /* 0x000fe200078e005a */
[----:B------:R-:W-:Y:S01]  /*a010*/  FSEL R15, R15, R175, !P2 ;  /* 0x000000af0f0f7208 */ /* 0x000fe20005000000 */
[----:B------:R-:W-:Y:S01]  /*a020*/  IMAD.MOV.U32 R104, RZ, RZ, R66 ;  /* 0x000000ffff687224 */ /* 0x000fe200078e0042 */
[----:B------:R-:W-:Y:S01]  /*a030*/  FSEL R94, RZ, -23, P2 ;  /* 0xc1b80000ff5e7808 */ /* 0x000fe20001000000 */
[----:B------:R-:W-:Y:S01]  /*a040*/  IMAD.MOV.U32 R108, RZ, RZ, R58 ;  /* 0x000000ffff6c7224 */ /* 0x000fe200078e003a */
[----:B------:R-:W-:Y:S01]  /*a050*/  FSEL R40, R40, R166, !P1 ;  /* 0x000000a628287208 */ /* 0x000fe20004800000 */
[----:B------:R-:W-:Y:S01]  /*a060*/  IMAD.MOV.U32 R121, RZ, RZ, R68 ;  /* 0x000000ffff797224 */ /* 0x000fe200078e0044 */
[----:B------:R-:W-:Y:S01]  /*a070*/  FSETP.GEU.AND P2, PT, R34, 1.175494350822287508e-38, PT ;  /* 0x008000002200780b */ /* 0x000fe20003f4e000 */
[----:B------:R-:W-:Y:S01]  /*a080*/  IMAD.MOV.U32 R58, RZ, RZ, R50 ;  /* 0x000000ffff3a7224 */ /* 0x000fe200078e0032 */
[----:B------:R-:W-:Y:S01]  /*a090*/  FSEL R84, RZ, -23, P1 ;  /* 0xc1b80000ff547808 */ /* 0x000fe20000800000 */
[----:B------:R-:W-:Y:S01]  /*a0a0*/  IMAD.MOV.U32 R68, RZ, RZ, R88 ;  /* 0x000000ffff447224 */ /* 0x000fe200078e0058 */
[----:B------:R-:W-:Y:S01]  /*a0b0*/  LOP3.LUT R91, R11, 0xff800000, RZ, 0xc0, !PT ;  /* 0xff8000000b5b7812 */ /* 0x000fe200078ec0ff */
[----:B------:R-:W-:Y:S01]  /*a0c0*/  IMAD.MOV.U32 R50, RZ, RZ, R51 ;  /* 0x000000ffff327224 */ /* 0x000fe200078e0033 */
[----:B------:R-:W-:Y:S01]  /*a0d0*/  FSETP.GT.AND P1, PT, |R36|, 8.50705917302346158658e+37, PT ;  /* 0x7e8000002400780b */ /* 0x000fe20003f24200 */
[C---:B------:R-:W-:Y:S01]  /*a0e0*/  FMUL R41, R42.reuse, 8388608 ;  /* 0x4b0000002a297820 */ /* 0x040fe20000400000 */
[----:B------:R-:W-:Y:S01]  /*a0f0*/  IADD3 R11, R15, -0x3f3504f3, RZ ;  /* 0xc0cafb0d0f0b7810 */ /* 0x000fe20007ffe0ff */
[----:B------:R-:W-:Y:S01]  /*a100*/  IMAD.MOV.U32 R125, RZ, RZ, R74 ;  /* 0x000000ffff7d7224 */ /* 0x000fe200078e004a */
[----:B------:R-:W-:Y:S01]  /*a110*/  FSEL R13, R13, R34, !P2 ;  /* 0x000000220d0d7208 */ /* 0x000fe20005000000 */
[----:B------:R-:W-:Y:S01]  /*a120*/  IMAD.MOV.U32 R120, RZ, RZ, R70 ;  /* 0x000000ffff787224 */ /* 0x000fe200078e0046 */
[----:B------:R-:W-:Y:S01]  /*a130*/  FSEL R44, RZ, -23, P2 ;  /* 0xc1b80000ff2c7808 */ /* 0x000fe20001000000 */
[----:B------:R-:W-:Y:S01]  /*a140*/  IMAD.MOV.U32 R118, RZ, RZ, R78 ;  /* 0x000000ffff767224 */ /* 0x000fe200078e004e */
[----:B------:R-:W-:Y:S01]  /*a150*/  FSETP.GT.AND P2, PT, |R42|, 8.50705917302346158658e+37, PT ;  /* 0x7e8000002a00780b */ /* 0x000fe20003f44200 */
[----:B------:R-:W-:Y:S01]  /*a160*/  IMAD.MOV.U32 R107, RZ, RZ, R63 ;  /* 0x000000ffff6b7224 */ /* 0x000fe200078e003f */
[----:B------:R-:W-:Y:S01]  /*a170*/  MOV R43, R81 ;  /* 0x00000051002b7202 */ /* 0x000fe20000000f00 */
[----:B------:R-:W-:Y:S01]  /*a180*/  IMAD.MOV.U32 R78, RZ, RZ, R82 ;  /* 0x000000ffff4e7224 */ /* 0x000fe200078e0052 */
[----:B------:R-:W-:Y:S01]  /*a190*/  LOP3.LUT R90, R11, 0xff800000, RZ, 0xc0, !PT ;  /* 0xff8000000b5a7812 */ /* 0x000fe200078ec0ff */
[C---:B------:R-:W-:Y:S01]  /*a1a0*/  FMUL R11, R36.reuse, 8388608 ;  /* 0x4b000000240b7820 */ /* 0x040fe20000400000 */
[----:B------:R-:W-:Y:S01]  /*a1b0*/  FSEL R81, RZ, -23, P3 ;  /* 0xc1b80000ff517808 */ /* 0x000fe20001800000 */
[----:B------:R-:W-:Y:S01]  /*a1c0*/  IMAD.MOV.U32 R76, RZ, RZ, R83 ;  /* 0x000000ffff4c7224 */ /* 0x000fe200078e0053 */
[----:B------:R-:W-:Y:S01]  /*a1d0*/  FSETP.GEU.AND P3, PT, R36, 1.175494350822287508e-38, PT ;  /* 0x008000002400780b */ /* 0x000fe20003f6e000 */
[----:B------:R-:W-:Y:S01]  /*a1e0*/  IMAD.MOV.U32 R74, RZ, RZ, R86 ;  /* 0x000000ffff4a7224 */ /* 0x000fe200078e0056 */
[----:B------:R-:W-:Y:S01]  /*a1f0*/  MOV R66, R89 ;  /* 0x0000005900427202 */ /* 0x000fe20000000f00 */
[----:B------:R-:W-:Y:S01]  /*a200*/  IMAD.MOV.U32 R70, RZ, RZ, R87 ;  /* 0x000000ffff467224 */ /* 0x000fe200078e0057 */
[----:B------:R-:W-:Y:S01]  /*a210*/  FSEL R11, R11, R36, !P3 ;  /* 0x000000240b0b7208 */ /* 0x000fe20005800000 */
[----:B------:R-:W-:Y:S01]  /*a220*/  @P1 FMUL R97, R97, 0.25 ;  /* 0x3e80000061611820 */ /* 0x000fe20000400000 */
[----:B------:R-:W-:Y:S01]  /*a230*/  FSEL R51, RZ, -23, P3 ;  /* 0xc1b80000ff337808 */ /* 0x000fe20001800000 */
[----:B------:R-:W-:Y:S01]  /*a240*/  @P1 FMUL R96, R96, 0.25 ;  /* 0x3e80000060601820 */ /* 0x000fe20000400000 */
[C---:B------:R-:W-:Y:S01]  /*a250*/  FSETP.GEU.AND P3, PT, |R36|.reuse, 1.175494350822287508e-38, PT ;  /* 0x008000002400780b */ /* 0x040fe20003f6e200 */
[----:B------:R-:W-:Y:S01]  /*a260*/  @P1 FMUL R36, R36, 0.25 ;  /* 0x3e80000024241820 */ /* 0x000fe20000400000 */
[----:B------:R-:W-:Y:S01]  /*a270*/  MOV R63, R85 ;  /* 0x00000055003f7202 */ /* 0x000fe20000000f00 */
[----:B------:R-:W-:Y:S01]  /*a280*/  @P1 FMUL R93, R93, 0.25 ;  /* 0x3e8000005d5d1820 */ /* 0x000fe20000400000 */
[----:B------:R-:W-:Y:S01]  /*a290*/  FSEL R41, R41, R42, !P4 ;  /* 0x0000002a29297208 */ /* 0x000fe20006000000 */
[----:B------:R-:W-:Y:S01]  /*a2a0*/  @P1 FMUL R92, R92, 0.25 ;  /* 0x3e8000005c5c1820 */ /* 0x000fe20000400000 */
[----:B------:R-:W-:Y:S01]  /*a2b0*/  FSEL R85, RZ, -23, P4 ;  /* 0xc1b80000ff557808 */ /* 0x000fe20002000000 */
[----:B------:R-:W-:Y:S01]  /*a2c0*/  @P1 FMUL R101, R101, 0.25 ;  /* 0x3e80000065651820 */ /* 0x000fe20000400000 */
[----:B------:R-:W-:Y:S01]  /*a2d0*/  FSETP.GEU.AND P4, PT, |R42|, 1.175494350822287508e-38, PT ;  /* 0x008000002a00780b */ /* 0x000fe20003f8e200 */
[----:B------:R-:W-:Y:S01]  /*a2e0*/  @P1 FMUL R100, R100, 0.25 ;  /* 0x3e80000064641820 */ /* 0x000fe20000400000 */
[----:B------:R-:W-:Y:S01]  /*a2f0*/  FSEL R83, RZ, -23, P5 ;  /* 0xc1b80000ff537808 */ /* 0x000fe20002800000 */
[----:B------:R-:W-:Y:S01]  /*a300*/  @P1 FMUL R66, R66, 0.25 ;  /* 0x3e80000042421820 */ /* 0x000fe20000400000 */
[----:B------:R-:W-:Y:S01]  /*a310*/  IADD3 R89, R40, -0x3f3504f3, RZ ;  /* 0xc0cafb0d28597810 */ /* 0x000fe20007ffe0ff */
[----:B------:R-:W-:Y:S01]  /*a320*/  @P1 FMUL R68, R68, 0.25 ;  /* 0x3e80000044441820 */ /* 0x000fe20000400000 */
[----:B------:R-:W-:Y:S01]  /*a330*/  FSETP.GT.AND P1, PT, |R166|, 8.50705917302346158658e+37, PT ;  /* 0x7e800000a600780b */ /* 0x000fe20003f24200 */
[----:B------:R-:W-:Y:S01]  /*a340*/  FMUL R17, R172, 8388608 ;  /* 0x4b000000ac117820 */ /* 0x000fe20000400000 */
[----:B------:R-:W-:Y:S01]  /*a350*/  IADD3 R88, R41, -0x3f3504f3, RZ ;  /* 0xc0cafb0d29587810 */ /* 0x000fe20007ffe0ff */
[----:B------:R-:W-:Y:S01]  /*a360*/  @P2 FMUL R42, R42, 0.25 ;  /* 0x3e8000002a2a2820 */ /* 0x000fe20000400000 */
[----:B------:R-:W-:Y:S01]  /*a370*/  LOP3.LUT R89, R89, 0xff800000, RZ, 0xc0, !PT ;  /* 0xff80000059597812 */ /* 0x000fe200078ec0ff */
[----:B------:R-:W-:Y:S01]  /*a380*/  @P2 FMUL R70, R70, 0.25 ;  /* 0x3e80000046462820 */ /* 0x000fe20000400000 */
[----:B------:R-:W-:Y:S01]  /*a390*/  FSEL R17, R17, R172, !P6 ;  /* 0x000000ac11117208 */ /* 0x000fe20007000000 */
[----:B------:R-:W-:Y:S01]  /*a3a0*/  @P2 FMUL R74, R74, 0.25 ;  /* 0x3e8000004a4a2820 */ /* 0x000fe20000400000 */
[----:B------:R-:W-:Y:S01]  /*a3b0*/  LOP3.LUT R88, R88, 0xff800000, RZ, 0xc0, !PT ;  /* 0xff80000058587812 */ /* 0x000fe200078ec0ff */
[----:B------:R-:W-:Y:S01]  /*a3c0*/  @P2 FMUL R76, R76, 0.25 ;  /* 0x3e8000004c4c2820 */ /* 0x000fe20000400000 */
[----:B------:R-:W-:Y:S01]  /*a3d0*/  IADD3 R86, R17, -0x3f3504f3, RZ ;  /* 0xc0cafb0d11567810 */ /* 0x000fe20007ffe0ff */
[----:B------:R-:W-:Y:S01]  /*a3e0*/  @P2 FMUL R78, R78, 0.25 ;  /* 0x3e8000004e4e2820 */ /* 0x000fe20000400000 */
[----:B------:R-:W1:Y:S01]  /*a3f0*/  I2F R22, R91 ;  /* 0x0000005b00167306 */ /* 0x000e620000201400 */
[----:B------:R-:W-:Y:S01]  /*a400*/  @P2 FMUL R79, R79, 0.25 ;  /* 0x3e8000004f4f2820 */ /* 0x000fe20000400000 */
[----:B------:R-:W-:Y:S01]  /*a410*/  LOP3.LUT R86, R86, 0xff800000, RZ, 0xc0, !PT ;  /* 0xff80000056567812 */ /* 0x000fe200078ec0ff */
[----:B------:R-:W-:Y:S01]  /*a420*/  @P2 FMUL R118, R118, 0.25 ;  /* 0x3e80000076762820 */ /* 0x000fe20000400000 */
[----:B------:R-:W-:Y:S01]  /*a430*/  MOV R20, R57 ;  /* 0x0000003900147202 */ /* 0x000fe20000000f00 */
[----:B------:R-:W-:Y:S01]  /*a440*/  @P2 FMUL R71, R71, 0.25 ;  /* 0x3e80000047472820 */ /* 0x000fe20000400000 */
[----:B------:R-:W-:Y:S01]  /*a450*/  IADD3 R82, R11, -0x3f3504f3, RZ ;  /* 0xc0cafb0d0b527810 */ /* 0x000fe20007ffe0ff */
[----:B------:R-:W-:Y:S01]  /*a460*/  @P2 FMUL R120, R120, 0.25 ;  /* 0x3e80000078782820 */ /* 0x000fe20000400000 */
[C---:B------:R-:W-:Y:S01]  /*a470*/  FSETP.GT.AND P2, PT, |R168|.reuse, 8.50705917302346158658e+37, PT ;  /* 0x7e800000a800780b */ /* 0x040fe20003f44200 */
[----:B------:R-:W-:Y:S01]  /*a480*/  IMAD.MOV.U32 R53, RZ, RZ, R46 ;  /* 0x000000ffff357224 */ /* 0x000fe200078e002e */
[----:B------:R-:W2:Y:S01]  /*a490*/  I2F R25, R90 ;  /* 0x0000005a00197306 */ /* 0x000ea20000201400 */
[----:B------:R-:W-:Y:S01]  /*a4a0*/  IMAD.MOV.U32 R46, RZ, RZ, R95 ;  /* 0x000000ffff2e7224 */ /* 0x000fe200078e005f */
[----:B------:R-:W-:Y:S01]  /*a4b0*/  FSEL R95, RZ, -23, P6 ;  /* 0xc1b80000ff5f7808 */ /* 0x000fe20003000000 */
[----:B------:R-:W-:Y:S01]  /*a4c0*/  FMUL R38, R168, 8388608 ;  /* 0x4b000000a8267820 */ /* 0x000fe20000400000 */
[----:B------:R-:W-:Y:S01]  /*a4d0*/  FSETP.GT.AND P6, PT, |R34|, 8.50705917302346158658e+37, PT ;  /* 0x7e8000002200780b */ /* 0x000fe20003fc4200 */
[----:B------:R-:W-:Y:S01]  /*a4e0*/  IMAD.MOV.U32 R67, RZ, RZ, R80 ;  /* 0x000000ffff437224 */ /* 0x000fe200078e0050 */
[----:B0-----:R-:W-:Y:S01]  /*a4f0*/  SHF.R.U32.HI R122, RZ, 0x6, R122 ;  /* 0x00000006ff7a7819 */ /* 0x001fe2000001167a */
[----:B------:R-:W-:Y:S01]  /*a500*/  @!P3 FMUL R36, R36, 16777216 ;  /* 0x4b8000002424b820 */ /* 0x000fe20000400000 */
[----:B------:R-:W-:Y:S01]  /*a510*/  FSEL R38, R38, R168, !P5 ;  /* 0x000000a826267208 */ /* 0x000fe20006800000 */
[----:B------:R-:W-:Y:S01]  /*a520*/  @!P3 FMUL R97, R97, 16777216 ;  /* 0x4b8000006161b820 */ /* 0x000fe20000400000 */
[----:B------:R-:W-:Y:S01]  /*a530*/  FSETP.GEU.AND P5, PT, |R34|, 1.175494350822287508e-38, PT ;  /* 0x008000002200780b */ /* 0x000fe20003fae200 */
[----:B------:R-:W-:Y:S01]  /*a540*/  @!P3 FMUL R96, R96, 16777216 ;  /* 0x4b8000006060b820 */ /* 0x000fe20000400000 */
[----:B------:R-:W-:Y:S01]  /*a550*/  IADD3 R87, R38, -0x3f3504f3, RZ ;  /* 0xc0cafb0d26577810 */ /* 0x000fe20007ffe0ff */
[----:B------:R-:W-:Y:S01]  /*a560*/  @!P3 FMUL R93, R93, 16777216 ;  /* 0x4b8000005d5db820 */ /* 0x000fe20000400000 */
[----:B------:R0:W3:Y:S01]  /*a570*/  I2F R24, R86 ;  /* 0x0000005600187306 */ /* 0x0000e20000201400 */
[----:B------:R-:W-:Y:S01]  /*a580*/  @!P3 FMUL R92, R92, 16777216 ;  /* 0x4b8000005c5cb820 */ /* 0x000fe20000400000 */
[----:B------:R-:W-:Y:S01]  /*a590*/  LOP3.LUT R87, R87, 0xff800000, RZ, 0xc0, !PT ;  /* 0xff80000057577812 */ /* 0x000fe200078ec0ff */
[----:B------:R-:W-:Y:S01]  /*a5a0*/  @!P3 FMUL R101, R101, 16777216 ;  /* 0x4b8000006565b820 */ /* 0x000fe20000400000 */
[----:B------:R-:W-:Y:S01]  /*a5b0*/  LOP3.LUT R82, R82, 0xff800000, RZ, 0xc0, !PT ;  /* 0xff80000052527812 */ /* 0x000fe200078ec0ff */
[----:B------:R-:W-:Y:S01]  /*a5c0*/  @!P3 FMUL R100, R100, 16777216 ;  /* 0x4b8000006464b820 */ /* 0x000fe20000400000 */
[----:B------:R-:W-:Y:S01]  /*a5d0*/  SGXT.U32 R122, R122, 0x1 ;  /* 0x000000017a7a781a */ /* 0x000fe20000000000 */
[----:B------:R-:W-:Y:S01]  /*a5e0*/  @!P3 FMUL R66, R66, 16777216 ;  /* 0x4b8000004242b820 */ /* 0x000fe20000400000 */
[----:B------:R-:W4:Y:S01]  /*a5f0*/  I2F R26, R87 ;  /* 0x00000057001a7306 */ /* 0x000f220000201400 */
[----:B------:R-:W-:Y:S01]  /*a600*/  @!P3 FMUL R68, R68, 16777216 ;  /* 0x4b8000004444b820 */ /* 0x000fe20000400000 */
[----:B------:R-:W-:Y:S01]  /*a610*/  FSETP.GEU.AND P3, PT, |R166|, 1.175494350822287508e-38, PT ;  /* 0x00800000a600780b */ /* 0x000fe20003f6e200 */
[----:B------:R-:W-:Y:S01]  /*a620*/  IMAD.SHL.U32 R14, R32, 0x4, RZ ;  /* 0x00000004200e7824 */ /* 0x000fe200078e00ff */
[----:B------:R-:W-:Y:S01]  /*a630*/  LOP3.LUT R32, R18, 0xc, RZ, 0xc0, !PT ;  /* 0x0000000c12207812 */ /* 0x000fe200078ec0ff */
[----:B------:R-:W-:Y:S01]  /*a640*/  @P1 FMUL R166, R166, 0.25 ;  /* 0x3e800000a6a61820 */ /* 0x000fe20000400000 */
[----:B0-----:R-:W-:Y:S01]  /*a650*/  IADD3 R86, R17, -R86, RZ ;  /* 0x8000005611567210 */ /* 0x001fe20007ffe0ff */
[----:B------:R-:W-:Y:S01]  /*a660*/  @P1 FMUL R63, R63, 0.25 ;  /* 0x3e8000003f3f1820 */ /* 0x000fe20000400000 */
[----:B------:R-:W-:Y:S01]  /*a670*/  LOP3.LUT R33, R14, 0x80, RZ, 0xc0, !PT ;  /* 0x000000800e217812 */ /* 0x000fe200078ec0ff */
[----:B------:R-:W-:Y:S01]  /*a680*/  @P1 FMUL R77, R77, 0.25 ;  /* 0x3e8000004d4d1820 */ /* 0x000fe20000400000 */
[----:B------:R-:W-:Y:S01]  /*a690*/  SHF.L.U32 R14, R188, 0x4, RZ ;  /* 0x00000004bc0e7819 */ /* 0x000fe200000006ff */
[----:B------:R-:W-:Y:S01]  /*a6a0*/  @P1 FMUL R43, R43, 0.25 ;  /* 0x3e8000002b2b1820 */ /* 0x000fe20000400000 */
[----:B------:R-:W0:Y:S01]  /*a6b0*/  I2F R27, R89 ;  /* 0x00000059001b7306 */ /* 0x000e220000201400 */
[----:B------:R-:W-:Y:S01]  /*a6c0*/  @P1 FMUL R67, R67, 0.25 ;  /* 0x3e80000043431820 */ /* 0x000fe20000400000 */
[----:B------:R-:W-:Y:S01]  /*a6d0*/  LOP3.LUT R31, R14, 0x70, RZ, 0xc0, !PT ;  /* 0x000000700e1f7812 */ /* 0x000fe200078ec0ff */
[----:B------:R-:W-:Y:S01]  /*a6e0*/  @P1 FMUL R69, R69, 0.25 ;  /* 0x3e80000045451820 */ /* 0x000fe20000400000 */
[----:B------:R-:W-:Y:S01]  /*a6f0*/  SGXT R14, R37, 0x1 ;  /* 0x00000001250e781a */ /* 0x000fe20000000200 */
[----:B------:R-:W-:-:S02]  /*a700*/  @P1 FMUL R75, R75, 0.25 ;  /* 0x3e8000004b4b1820 */ /* 0x000fc40000400000 */
[----:B------:R-:W-:Y:S01]  /*a710*/  @P1 FMUL R119, R119, 0.25 ;  /* 0x3e80000077771820 */ /* 0x000fe20000400000 */
[----:B------:R5:W0:Y:S01]  /*a720*/  I2F R28, R88 ;  /* 0x00000058001c7306 */ /* 0x000a220000201400 */
[----:B------:R-:W-:Y:S01]  /*a730*/  @P1 FMUL R121, R121, 0.25 ;  /* 0x3e80000079791820 */ /* 0x000fe20000400000 */
[----:B------:R-:W-:Y:S01]  /*a740*/  FSETP.GT.AND P1, PT, |R172|, 8.50705917302346158658e+37, PT ;  /* 0x7e800000ac00780b */ /* 0x000fe20003f24200 */
[----:B------:R-:W-:Y:S02]  /*a750*/  @!P4 FMUL R42, R42, 16777216 ;  /* 0x4b8000002a2ac820 */ /* 0x000fe40000400000 */
[----:B------:R-:W-:Y:S02]  /*a760*/  @!P4 FMUL R70, R70, 16777216 ;  /* 0x4b8000004646c820 */ /* 0x000fe40000400000 */
[----:B------:R-:W-:Y:S01]  /*a770*/  @!P4 FMUL R74, R74, 16777216 ;  /* 0x4b8000004a4ac820 */ /* 0x000fe20000400000 */
[----:B------:R-:W-:Y:S01]  /*a780*/  MUFU.RCP R57, R36 ;  /* 0x0000002400397308 */ /* 0x000fe20000001000 */
[----:B------:R-:W-:Y:S01]  /*a790*/  @!P4 FMUL R76, R76, 16777216 ;  /* 0x4b8000004c4cc820 */ /* 0x000fe20000400000 */
[----:B-----5:R-:W-:Y:S01]  /*a7a0*/  IADD3 R88, R41, -R88, RZ ;  /* 0x8000005829587210 */ /* 0x020fe20007ffe0ff */
[----:B------:R-:W-:-:S02]  /*a7b0*/  @!P4 FMUL R78, R78, 16777216 ;  /* 0x4b8000004e4ec820 */ /* 0x000fc40000400000 */
[----:B------:R-:W-:Y:S02]  /*a7c0*/  @!P4 FMUL R79, R79, 16777216 ;  /* 0x4b8000004f4fc820 */ /* 0x000fe40000400000 */
[----:B------:R-:W-:Y:S01]  /*a7d0*/  @!P4 FMUL R118, R118, 16777216 ;  /* 0x4b8000007676c820 */ /* 0x000fe20000400000 */
[----:B------:R-:W-:Y:S01]  /*a7e0*/  MUFU.RCP R39, R42 ;  /* 0x0000002a00277308 */ /* 0x000fe20000001000 */
[----:B------:R-:W-:Y:S02]  /*a7f0*/  @!P4 FMUL R71, R71, 16777216 ;  /* 0x4b8000004747c820 */ /* 0x000fe40000400000 */
[----:B------:R-:W-:Y:S01]  /*a800*/  @!P4 FMUL R120, R120, 16777216 ;  /* 0x4b8000007878c820 */ /* 0x000fe20000400000 */
[C---:B------:R-:W-:Y:S01]  /*a810*/  FSETP.GEU.AND P4, PT, |R168|.reuse, 1.175494350822287508e-38, PT ;  /* 0x00800000a800780b */ /* 0x040fe20003f8e200 */
[----:B------:R-:W-:Y:S02]  /*a820*/  @P2 FMUL R168, R168, 0.25 ;  /* 0x3e800000a8a82820 */ /* 0x000fe40000400000 */
[----:B------:R-:W-:Y:S01]  /*a830*/  @P2 FMUL R123, R123, 0.25 ;  /* 0x3e8000007b7b2820 */ /* 0x000fe20000400000 */
[----:B------:R-:W-:Y:S01]  /*a840*/  I2F R30, R82 ;  /* 0x00000052001e7306 */ /* 0x000fe20000201400 */
[----:B------:R-:W-:-:S02]  /*a850*/  @P2 FMUL R125, R125, 0.25 ;  /* 0x3e8000007d7d2820 */ /* 0x000fc40000400000 */
[----:B------:R-:W-:Y:S02]  /*a860*/  @P2 FMUL R127, R127, 0.25 ;  /* 0x3e8000007f7f2820 */ /* 0x000fe40000400000 */
[----:B------:R-:W-:Y:S02]  /*a870*/  @P2 FMUL R47, R47, 0.25 ;  /* 0x3e8000002f2f2820 */ /* 0x000fe40000400000 */
[----:B------:R-:W-:Y:S02]  /*a880*/  @P2 FMUL R45, R45, 0.25 ;  /* 0x3e8000002d2d2820 */ /* 0x000fe40000400000 */
[----:B------:R-:W-:Y:S02]  /*a890*/  @P2 FMUL R53, R53, 0.25 ;  /* 0x3e80000035352820 */ /* 0x000fe40000400000 */
[----:B------:R-:W-:Y:S02]  /*a8a0*/  @P2 FMUL R50, R50, 0.25 ;  /* 0x3e80000032322820 */ /* 0x000fe40000400000 */
[----:B------:R-:W-:Y:S01]  /*a8b0*/  @P2 FMUL R58, R58, 0.25 ;  /* 0x3e8000003a3a2820 */ /* 0x000fe20000400000 */
[----:B------:R-:W-:Y:S01]  /*a8c0*/  FSETP.GT.AND P2, PT, |R175|, 8.50705917302346158658e+37, PT ;  /* 0x7e800000af00780b */ /* 0x000fe20003f44200 */
[C---:B------:R-:W-:Y:S01]  /*a8d0*/  IMAD.SHL.U32 R12, R188.reuse, 0x8, RZ ;  /* 0x00000008bc0c7824 */ /* 0x040fe200078e00ff */
[----:B------:R-:W-:Y:S01]  /*a8e0*/  LOP3.LUT R188, R188, 0x1c, RZ, 0xc0, !PT ;  /* 0x0000001cbcbc7812 */ /* 0x000fe200078ec0ff */
[----:B------:R-:W-:-:S02]  /*a8f0*/  IMAD.SHL.U32 R29, R29, 0x20, RZ ;  /* 0x000000201d1d7824 */ /* 0x000fc400078e00ff */
[----:B------:R-:W-:Y:S01]  /*a900*/  IMAD.MOV.U32 R106, RZ, RZ, R62 ;  /* 0x000000ffff6a7224 */ /* 0x000fe200078e003e */
[----:B------:R-:W-:Y:S01]  /*a910*/  IADD3 R62, R13, -0x3f3504f3, RZ ;  /* 0xc0cafb0d0d3e7810 */ /* 0x000fe20007ffe0ff */
[----:B------:R-:W-:Y:S01]  /*a920*/  @P6 FMUL R34, R34, 0.25 ;  /* 0x3e80000022226820 */ /* 0x000fe20000400000 */
[----:B------:R-:W-:Y:S01]  /*a930*/  LOP3.LUT R29, R29, 0x78, R12, 0xf8, !PT ;  /* 0x000000781d1d7812 */ /* 0x000fe200078ef80c */
[----:B------:R-:W-:Y:S01]  /*a940*/  @!P3 FMUL R166, R166, 16777216 ;  /* 0x4b800000a6a6b820 */ /* 0x000fe20000400000 */
[----:B------:R-:W-:Y:S01]  /*a950*/  LOP3.LUT R62, R62, 0xff800000, RZ, 0xc0, !PT ;  /* 0xff8000003e3e7812 */ /* 0x000fe200078ec0ff */
[----:B------:R-:W-:Y:S01]  /*a960*/  @!P3 FMUL R63, R63, 16777216 ;  /* 0x4b8000003f3fb820 */ /* 0x000fe20000400000 */
[----:B------:R-:W-:Y:S01]  /*a970*/  LOP3.LUT R18, R12, 0x380, RZ, 0xc0, !PT ;  /* 0x000003800c127812 */ /* 0x000fe200078ec0ff */
[----:B------:R-:W-:Y:S01]  /*a980*/  @!P3 FMUL R77, R77, 16777216 ;  /* 0x4b8000004d4db820 */ /* 0x000fe20000400000 */
[----:B------:R-:W-:Y:S01]  /*a990*/  LOP3.LUT R14, R29, 0x1008, R14, 0x78, !PT ;  /* 0x000010081d0e7812 */ /* 0x000fe200078e780e */
[----:B------:R-:W-:Y:S01]  /*a9a0*/  @!P3 FMUL R43, R43, 16777216 ;  /* 0x4b8000002b2bb820 */ /* 0x000fe20000400000 */
[----:B------:R-:W-:Y:S01]  /*a9b0*/  IADD3 R12, R32, R31, R33 ;  /* 0x0000001f200c7210 */ /* 0x000fe20007ffe021 */
[----:B------:R-:W-:Y:S01]  /*a9c0*/  @!P3 FMUL R67, R67, 16777216 ;  /* 0x4b8000004343b820 */ /* 0x000fe20000400000 */
[----:B------:R-:W5:Y:S01]  /*a9d0*/  I2F R29, R62 ;  /* 0x0000003e001d7306 */ /* 0x000f620000201400 */
[----:B------:R-:W-:-:S02]  /*a9e0*/  @!P3 FMUL R69, R69, 16777216 ;  /* 0x4b8000004545b820 */ /* 0x000fc40000400000 */
[----:B------:R-:W-:Y:S02]  /*a9f0*/  @!P3 FMUL R75, R75, 16777216 ;  /* 0x4b8000004b4bb820 */ /* 0x000fe40000400000 */
[----:B------:R-:W-:Y:S02]  /*aa00*/  @!P3 FMUL R119, R119, 16777216 ;  /* 0x4b8000007777b820 */ /* 0x000fe40000400000 */
[----:B------:R-:W-:Y:S01]  /*aa10*/  @!P3 FMUL R121, R121, 16777216 ;  /* 0x4b8000007979b820 */ /* 0x000fe20000400000 */
[----:B------:R-:W-:Y:S01]  /*aa20*/  FSETP.GEU.AND P3, PT, |R172|, 1.175494350822287508e-38, PT ;  /* 0x00800000ac00780b */ /* 0x000fe20003f6e200 */
[----:B------:R-:W-:Y:S01]  /*aa30*/  @!P5 FMUL R34, R34, 16777216 ;  /* 0x4b8000002222d820 */ /* 0x000fe20000400000 */
[----:B------:R-:W-:Y:S01]  /*aa40*/  MUFU.RCP R80, R166 ;  /* 0x000000a600507308 */ /* 0x000fe20000001000 */
[----:B------:R-:W-:Y:S02]  /*aa50*/  IMAD.MOV.U32 R109, RZ, RZ, R59 ;  /* 0x000000ffff6d7224 */ /* 0x000fe400078e003b */
[----:B------:R-:W-:-:S02]  /*aa60*/  IMAD.MOV.U32 R111, RZ, RZ, R55 ;  /* 0x000000ffff6f7224 */ /* 0x000fc400078e0037 */
[----:B------:R-:W-:Y:S02]  /*aa70*/  @P1 FMUL R172, R172, 0.25 ;  /* 0x3e800000acac1820 */ /* 0x000fe40000400000 */
[----:B------:R-:W-:Y:S01]  /*aa80*/  @P1 FMUL R73, R73, 0.25 ;  /* 0x3e80000049491820 */ /* 0x000fe20000400000 */
[----:B------:R-:W0:Y:S01]  /*aa90*/  MUFU.RCP R31, R34 ;  /* 0x00000022001f7308 */ /* 0x000e220000001000 */
[----:B------:R-:W-:Y:S02]  /*aaa0*/  @P1 FMUL R72, R72, 0.25 ;  /* 0x3e80000048481820 */ /* 0x000fe40000400000 */
[----:B------:R-:W-:Y:S02]  /*aab0*/  @P1 FMUL R117, R117, 0.25 ;  /* 0x3e80000075751820 */ /* 0x000fe40000400000 */
[----:B------:R-:W-:Y:S02]  /*aac0*/  @P1 FMUL R116, R116, 0.25 ;  /* 0x3e80000074741820 */ /* 0x000fe40000400000 */
[----:B------:R-:W-:-:S02]  /*aad0*/  @P1 FMUL R115, R115, 0.25 ;  /* 0x3e80000073731820 */ /* 0x000fc40000400000 */
[----:B------:R-:W-:Y:S02]  /*aae0*/  @P1 FMUL R114, R114, 0.25 ;  /* 0x3e80000072721820 */ /* 0x000fe40000400000 */
[----:B------:R-:W-:Y:S02]  /*aaf0*/  @P1 FMUL R113, R113, 0.25 ;  /* 0x3e80000071711820 */ /* 0x000fe40000400000 */
[----:B------:R-:W-:Y:S01]  /*ab00*/  @P1 FMUL R112, R112, 0.25 ;  /* 0x3e80000070701820 */ /* 0x000fe20000400000 */
[----:B------:R-:W-:Y:S01]  /*ab10*/  FSETP.GT.AND P1, PT, |R178|, 8.50705917302346158658e+37, PT ;  /* 0x7e800000b200780b */ /* 0x000fe20003f24200 */
[----:B------:R-:W-:Y:S02]  /*ab20*/  @!P4 FMUL R168, R168, 16777216 ;  /* 0x4b800000a8a8c820 */ /* 0x000fe40000400000 */
[----:B------:R-:W-:Y:S02]  /*ab30*/  @!P4 FMUL R123, R123, 16777216 ;  /* 0x4b8000007b7bc820 */ /* 0x000fe40000400000 */
[----:B------:R-:W-:-:S02]  /*ab40*/  @!P4 FMUL R125, R125, 16777216 ;  /* 0x4b8000007d7dc820 */ /* 0x000fc40000400000 */
[----:B------:R-:W-:Y:S02]  /*ab50*/  @!P4 FMUL R127, R127, 16777216 ;  /* 0x4b8000007f7fc820 */ /* 0x000fe40000400000 */
[----:B------:R-:W-:Y:S02]  /*ab60*/  @!P4 FMUL R47, R47, 16777216 ;  /* 0x4b8000002f2fc820 */ /* 0x000fe40000400000 */
[----:B------:R-:W-:Y:S02]  /*ab70*/  @!P4 FMUL R45, R45, 16777216 ;  /* 0x4b8000002d2dc820 */ /* 0x000fe40000400000 */
[----:B------:R-:W-:Y:S02]  /*ab80*/  @!P4 FMUL R53, R53, 16777216 ;  /* 0x4b8000003535c820 */ /* 0x000fe40000400000 */
[----:B------:R-:W-:Y:S02]  /*ab90*/  @!P4 FMUL R50, R50, 16777216 ;  /* 0x4b8000003232c820 */ /* 0x000fe40000400000 */
[----:B------:R-:W-:Y:S01]  /*aba0*/  @!P4 FMUL R58, R58, 16777216 ;  /* 0x4b8000003a3ac820 */ /* 0x000fe20000400000 */
[C---:B------:R-:W-:Y:S01]  /*abb0*/  FSETP.GEU.AND P4, PT, |R175|.reuse, 1.175494350822287508e-38, PT ;  /* 0x00800000af00780b */ /* 0x040fe20003f8e200 */
[----:B------:R-:W-:-:S02]  /*abc0*/  @P2 FMUL R175, R175, 0.25 ;  /* 0x3e800000afaf2820 */ /* 0x000fc40000400000 */
[----:B------:R-:W-:Y:S02]  /*abd0*/  @P2 FMUL R111, R111, 0.25 ;  /* 0x3e8000006f6f2820 */ /* 0x000fe40000400000 */
[----:B------:R-:W-:Y:S02]  /*abe0*/  @P2 FMUL R110, R110, 0.25 ;  /* 0x3e8000006e6e2820 */ /* 0x000fe40000400000 */
[----:B------:R-:W-:Y:S02]  /*abf0*/  @P2 FMUL R109, R109, 0.25 ;  /* 0x3e8000006d6d2820 */ /* 0x000fe40000400000 */
[----:B------:R-:W-:Y:S02]  /*ac00*/  @P2 FMUL R108, R108, 0.25 ;  /* 0x3e8000006c6c2820 */ /* 0x000fe40000400000 */
[----:B------:R-:W-:Y:S02]  /*ac10*/  @P2 FMUL R107, R107, 0.25 ;  /* 0x3e8000006b6b2820 */ /* 0x000fe40000400000 */
[----:B------:R-:W-:-:S02]  /*ac20*/  @P2 FMUL R106, R106, 0.25 ;  /* 0x3e8000006a6a2820 */ /* 0x000fc40000400000 */
[----:B------:R-:W-:Y:S02]  /*ac30*/  @P2 FMUL R105, R105, 0.25 ;  /* 0x3e80000069692820 */ /* 0x000fe40000400000 */
[----:B------:R-:W-:Y:S01]  /*ac40*/  @P2 FMUL R104, R104, 0.25 ;  /* 0x3e80000068682820 */ /* 0x000fe20000400000 */
[----:B------:R-:W-:Y:S01]  /*ac50*/  FSETP.GEU.AND P2, PT, |R178|, 1.175494350822287508e-38, PT ;  /* 0x00800000b200780b */ /* 0x000fe20003f4e200 */
[----:B------:R-:W-:Y:S02]  /*ac60*/  @P6 FMUL R99, R99, 0.25 ;  /* 0x3e80000063636820 */ /* 0x000fe40000400000 */
[----:B------:R-:W-:Y:S02]  /*ac70*/  @P6 FMUL R98, R98, 0.25 ;  /* 0x3e80000062626820 */ /* 0x000fe40000400000 */
[----:B------:R-:W-:Y:S02]  /*ac80*/  @P6 FMUL R46, R46, 0.25 ;  /* 0x3e8000002e2e6820 */ /* 0x000fe40000400000 */
[----:B------:R-:W-:-:S02]  /*ac90*/  @P6 FMUL R48, R48, 0.25 ;  /* 0x3e80000030306820 */ /* 0x000fc40000400000 */
[----:B------:R-:W-:Y:S02]  /*aca0*/  @P6 FMUL R103, R103, 0.25 ;  /* 0x3e80000067676820 */ /* 0x000fe40000400000 */
[----:B------:R-:W-:Y:S02]  /*acb0*/  @P6 FMUL R102, R102, 0.25 ;  /* 0x3e80000066666820 */ /* 0x000fe40000400000 */
[----:B------:R-:W-:Y:S02]  /*acc0*/  @P6 FMUL R52, R52, 0.25 ;  /* 0x3e80000034346820 */ /* 0x000fe40000400000 */
[----:B------:R-:W-:Y:S01]  /*acd0*/  @P6 FMUL R54, R54, 0.25 ;  /* 0x3e80000036366820 */ /* 0x000fe20000400000 */
[----:B------:R-:W-:Y:S01]  /*ace0*/  ISETP.GE.U32.AND P6, PT, R17, 0x7f800000, PT ;  /* 0x7f8000001100780c */ /* 0x000fe20003fc6070 */
[----:B------:R-:W-:Y:S02]  /*acf0*/  @P1 FMUL R178, R178, 0.25 ;  /* 0x3e800000b2b21820 */ /* 0x000fe40000400000 */
[----:B------:R-:W-:-:S02]  /*ad00*/  @!P5 FMUL R99, R99, 16777216 ;  /* 0x4b8000006363d820 */ /* 0x000fc40000400000 */
[----:B------:R-:W-:Y:S02]  /*ad10*/  @!P5 FMUL R98, R98, 16777216 ;  /* 0x4b8000006262d820 */ /* 0x000fe40000400000 */
[----:B------:R-:W-:Y:S02]  /*ad20*/  @!P5 FMUL R46, R46, 16777216 ;  /* 0x4b8000002e2ed820 */ /* 0x000fe40000400000 */
[----:B------:R-:W-:Y:S02]  /*ad30*/  @!P5 FMUL R48, R48, 16777216 ;  /* 0x4b8000003030d820 */ /* 0x000fe40000400000 */
[----:B------:R-:W-:Y:S02]  /*ad40*/  @!P5 FMUL R103, R103, 16777216 ;  /* 0x4b8000006767d820 */ /* 0x000fe40000400000 */
[----:B------:R-:W-:Y:S02]  /*ad50*/  @!P5 FMUL R102, R102, 16777216 ;  /* 0x4b8000006666d820 */ /* 0x000fe40000400000 */
[----:B------:R-:W-:-:S02]  /*ad60*/  @!P5 FMUL R52, R52, 16777216 ;  /* 0x4b8000003434d820 */ /* 0x000fc40000400000 */
[----:B------:R-:W-:Y:S01]  /*ad70*/  @!P5 FMUL R54, R54, 16777216 ;  /* 0x4b8000003636d820 */ /* 0x000fe20000400000 */
[----:B------:R-:W-:Y:S01]  /*ad80*/  ISETP.GE.U32.AND P5, PT, R15, 0x7f800000, PT ;  /* 0x7f8000000f00780c */ /* 0x000fe20003fa6070 */
[----:B-1----:R-:W-:Y:S02]  /*ad90*/  FFMA.FTZ R81, R22, 1.1920928955078125e-07, R81 ;  /* 0x3400000016517823 */ /* 0x002fe40000010051 */
[----:B--2---:R-:W-:Y:S02]  /*ada0*/  FFMA.FTZ R94, R25, 1.1920928955078125e-07, R94 ;  /* 0x34000000195e7823 */ /* 0x004fe4000001005e */
[----:B---3--:R-:W-:Y:S02]  /*adb0*/  FFMA.FTZ R95, R24, 1.1920928955078125e-07, R95 ;  /* 0x34000000185f7823 */ /* 0x008fe4000001005f */
[----:B----4-:R-:W-:Y:S02]  /*adc0*/  FFMA.FTZ R83, R26, 1.1920928955078125e-07, R83 ;  /* 0x340000001a537823 */ /* 0x010fe40000010053 */
[----:B0-----:R-:W-:-:S02]  /*add0*/  FFMA.FTZ R84, R27, 1.1920928955078125e-07, R84 ;  /* 0x340000001b547823 */ /* 0x001fc40000010054 */
[----:B------:R-:W-:Y:S02]  /*ade0*/  FFMA.FTZ R85, R28, 1.1920928955078125e-07, R85 ;  /* 0x340000001c557823 */ /* 0x000fe40000010055 */
[----:B-----5:R-:W-:Y:S02]  /*adf0*/  FFMA.FTZ R44, R29, 1.1920928955078125e-07, R44 ;  /* 0x340000001d2c7823 */ /* 0x020fe4000001002c */
[----:B------:R-:W-:Y:S02]  /*ae00*/  @!P2 FMUL R178, R178, 16777216 ;  /* 0x4b800000b2b2a820 */ /* 0x000fe40000400000 */
[C---:B------:R-:W-:Y:S02]  /*ae10*/  FMUL R25, R31.reuse, R99 ;  /* 0x000000631f197220 */ /* 0x040fe40000400000 */
[C---:B------:R-:W-:Y:S02]  /*ae20*/  FMUL R26, R31.reuse, R98 ;  /* 0x000000621f1a7220 */ /* 0x040fe40000400000 */
[----:B------:R-:W-:-:S02]  /*ae30*/  FMUL R24, R31, R46 ;  /* 0x0000002e1f187220 */ /* 0x000fc40000400000 */
[C---:B------:R-:W-:Y:S02]  /*ae40*/  FMUL R29, R31.reuse, R48 ;  /* 0x000000301f1d7220 */ /* 0x040fe40000400000 */
[C---:B------:R-:W-:Y:S01]  /*ae50*/  FMUL R22, R31.reuse, R103 ;  /* 0x000000671f167220 */ /* 0x040fe20000400000 */
[----:B------:R-:W-:Y:S01]  /*ae60*/  MOV R103, 0x3dc6b27f ;  /* 0x3dc6b27f00677802 */ /* 0x000fe20000000f00 */
[C---:B------:R-:W-:Y:S02]  /*ae70*/  FMUL R28, R31.reuse, R102 ;  /* 0x000000661f1c7220 */ /* 0x040fe40000400000 */
[C---:B------:R-:W-:Y:S02]  /*ae80*/  FMUL R27, R31.reuse, R52 ;  /* 0x000000341f1b7220 */ /* 0x040fe40000400000 */
[----:B------:R-:W-:Y:S02]  /*ae90*/  FMUL R31, R31, R54 ;  /* 0x000000361f1f7220 */ /* 0x000fe40000400000 */
[----:B------:R-:W-:-:S02]  /*aea0*/  IMAD.IADD R91, R16, 0x1, -R91 ;  /* 0x00000001105b7824 */ /* 0x000fc400078e0a5b */
[----:B------:R-:W-:Y:S02]  /*aeb0*/  FMUL R54, R57, R100 ;  /* 0x0000006439367220 */ /* 0x000fe40000400000 */
[----:B------:R-:W0:Y:S01]  /*aec0*/  MUFU.RCP R100, R178 ;  /* 0x000000b200647308 */ /* 0x000e220000001000 */
[----:B------:R-:W-:Y:S02]  /*aed0*/  IMAD.IADD R90, R15, 0x1, -R90 ;  /* 0x000000010f5a7824 */ /* 0x000fe400078e0a5a */
[----:B------:R-:W-:Y:S02]  /*aee0*/  FADD R91, R91, -1 ;  /* 0xbf8000005b5b7421 */ /* 0x000fe40000000000 */
[----:B------:R-:W-:Y:S02]  /*aef0*/  FMUL R59, R57, R92 ;  /* 0x0000005c393b7220 */ /* 0x000fe40000400000 */
[----:B------:R-:W-:Y:S02]  /*af00*/  FADD R92, R90, -1 ;  /* 0xbf8000005a5c7421 */ /* 0x000fe40000000000 */
[----:B------:R-:W-:-:S02]  /*af10*/  IMAD.MOV.U32 R19, RZ, RZ, R56 ;  /* 0x000000ffff137224 */ /* 0x000fc400078e0038 */
[----:B------:R-:W-:Y:S02]  /*af20*/  FFMA.FTZ R90, R91, R103, -0.16845393180847167969 ;  /* 0xbe2c7f305b5a7423 */ /* 0x000fe40000010067 */
[----:B------:R-:W-:Y:S02]  /*af30*/  @P1 FMUL R23, R23, 0.25 ;  /* 0x3e80000017171820 */ /* 0x000fe40000400000 */
[----:B------:R-:W-:Y:S02]  /*af40*/  @P1 FMUL R20, R20, 0.25 ;  /* 0x3e80000014141820 */ /* 0x000fe40000400000 */
[----:B------:R-:W-:Y:S02]  /*af50*/  @P1 FMUL R19, R19, 0.25 ;  /* 0x3e80000013131820 */ /* 0x000fe40000400000 */
[----:B------:R-:W-:Y:S02]  /*af60*/  FFMA.FTZ R90, R91, R90, 0.1716887056827545166 ;  /* 0x3e2fcf2a5b5a7423 */ /* 0x000fe4000001005a */
[----:B------:R-:W-:-:S02]  /*af70*/  @P1 FMUL R60, R60, 0.25 ;  /* 0x3e8000003c3c1820 */ /* 0x000fc40000400000 */
[----:B------:R-:W-:Y:S02]  /*af80*/  @P1 FMUL R64, R64, 0.25 ;  /* 0x3e80000040401820 */ /* 0x000fe40000400000 */
[----:B------:R-:W-:Y:S02]  /*af90*/  @!P2 FMUL R23, R23, 16777216 ;  /* 0x4b8000001717a820 */ /* 0x000fe40000400000 */
[----:B------:R-:W-:Y:S02]  /*afa0*/  @!P2 FMUL R20, R20, 16777216 ;  /* 0x4b8000001414a820 */ /* 0x000fe40000400000 */
[----:B------:R-:W-:Y:S02]  /*afb0*/  @!P2 FMUL R19, R19, 16777216 ;  /* 0x4b8000001313a820 */ /* 0x000fe40000400000 */
[----:B------:R-:W-:Y:S02]  /*afc0*/  FFMA.FTZ R90, R91, R90, -0.17900948226451873779 ;  /* 0xbe374e435b5a7423 */ /* 0x000fe4000001005a */
[----:B------:R-:W-:-:S02]  /*afd0*/  IMAD.IADD R87, R38, 0x1, -R87 ;  /* 0x0000000126577824 */ /* 0x000fc400078e0a57 */
[----:B------:R-:W-:Y:S02]  /*afe0*/  @P1 FMUL R21, R21, 0.25 ;  /* 0x3e80000015151820 */ /* 0x000fe40000400000 */
[----:B------:R-:W-:Y:S02]  /*aff0*/  @!P2 FMUL R60, R60, 16777216 ;  /* 0x4b8000003c3ca820 */ /* 0x000fe40000400000 */
[----:B------:R-:W-:Y:S02]  /*b000*/  @!P2 FMUL R64, R64, 16777216 ;  /* 0x4b8000004040a820 */ /* 0x000fe40000400000 */
[----:B------:R-:W-:Y:S02]  /*b010*/  FMUL R55, R57, R93 ;  /* 0x0000005d39377220 */ /* 0x000fe40000400000 */
[C---:B0-----:R-:W-:Y:S02]  /*b020*/  FMUL R23, R100.reuse, R23 ;  /* 0x0000001764177220 */ /* 0x041fe40000400000 */
[----:B------:R-:W-:-:S02]  /*b030*/  FMUL R20, R100, R20 ;  /* 0x0000001464147220 */ /* 0x000fc40000400000 */
[----:B------:R-:W-:Y:S02]  /*b040*/  FFMA.FTZ R93, R92, R103, -0.16845393180847167969 ;  /* 0xbe2c7f305c5d7423 */ /* 0x000fe40000010067 */
[----:B------:R-:W-:Y:S02]  /*b050*/  @P1 FMUL R61, R61, 0.25 ;  /* 0x3e8000003d3d1820 */ /* 0x000fe40000400000 */
[----:B------:R-:W-:Y:S02]  /*b060*/  FFMA.FTZ R90, R91, R90, 0.20512372255325317383 ;  /* 0x3e520bf45b5a7423 */ /* 0x000fe4000001005a */
[----:B------:R-:W-:Y:S02]  /*b070*/  FMUL R102, R100, R19 ;  /* 0x0000001364667220 */ /* 0x000fe40000400000 */
[----:B------:R-:W-:Y:S02]  /*b080*/  FADD R87, R87, -1 ;  /* 0xbf80000057577421 */ /* 0x000fe40000000000 */
[----:B------:R-:W-:Y:S01]  /*b090*/  @P1 FMUL R65, R65, 0.25 ;  /* 0x3e80000041411820 */ /* 0x000fe20000400000 */
[----:B------:R-:W-:Y:S01]  /*b0a0*/  ISETP.GE.U32.AND P1, PT, R38, 0x7f800000, PT ;  /* 0x7f8000002600780c */ /* 0x000fe20003f26070 */
[----:B------:R-:W-:-:S02]  /*b0b0*/  @!P2 FMUL R21, R21, 16777216 ;  /* 0x4b8000001515a820 */ /* 0x000fc40000400000 */
[C---:B------:R-:W-:Y:S02]  /*b0c0*/  FMUL R60, R100.reuse, R60 ;  /* 0x0000003c643c7220 */ /* 0x040fe40000400000 */
[----:B------:R-:W-:Y:S02]  /*b0d0*/  FMUL R19, R100, R64 ;  /* 0x0000004064137220 */ /* 0x000fe40000400000 */
[----:B------:R-:W-:Y:S01]  /*b0e0*/  FMUL R48, R57, R101 ;  /* 0x0000006539307220 */ /* 0x000fe20000400000 */
[----:B------:R-:W-:Y:S01]  /*b0f0*/  F2FP.PACK_AB R101, R23, R20 ;  /* 0x000000141765723e */ /* 0x000fe200000000ff */
[----:B------:R-:W-:Y:S01]  /*b100*/  IMAD.IADD R89, R40, 0x1, -R89 ;  /* 0x0000000128597824 */ /* 0x000fe200078e0a59 */
[----:B------:R-:W-:Y:S01]  /*b110*/  F2FP.PACK_AB R64, R60, R19 ;  /* 0x000000133c40723e */ /* 0x000fe200000000ff */
[----:B------:R-:W-:Y:S02]  /*b120*/  FFMA.FTZ R93, R92, R93, 0.1716887056827545166 ;  /* 0x3e2fcf2a5c5d7423 */ /* 0x000fe4000001005d */
[----:B------:R-:W-:-:S02]  /*b130*/  FADD R86, R86, -1 ;  /* 0xbf80000056567421 */ /* 0x000fc40000000000 */
[----:B------:R-:W-:Y:S02]  /*b140*/  @!P2 FMUL R61, R61, 16777216 ;  /* 0x4b8000003d3da820 */ /* 0x000fe40000400000 */
[----:B------:R-:W-:Y:S02]  /*b150*/  FFMA.FTZ R90, R91, R90, -0.24046532809734344482 ;  /* 0xbe763c8b5b5a7423 */ /* 0x000fe4000001005a */
[----:B------:R-:W-:Y:S02]  /*b160*/  FFMA.FTZ R20, R87, R103, -0.16845393180847167969 ;  /* 0xbe2c7f3057147423 */ /* 0x000fe40000010067 */
[----:B------:R-:W-:Y:S01]  /*b170*/  @!P2 FMUL R65, R65, 16777216 ;  /* 0x4b8000004141a820 */ /* 0x000fe20000400000 */
[----:B------:R-:W-:Y:S01]  /*b180*/  ISETP.GE.U32.AND P2, PT, R16, 0x7f800000, PT ;  /* 0x7f8000001000780c */ /* 0x000fe20003f46070 */
[----:B------:R-:W-:Y:S02]  /*b190*/  FMUL R21, R100, R21 ;  /* 0x0000001564157220 */ /* 0x000fe40000400000 */
[----:B------:R-:W-:-:S02]  /*b1a0*/  FADD R89, R89, -1 ;  /* 0xbf80000059597421 */ /* 0x000fc40000000000 */
[----:B------:R-:W-:Y:S02]  /*b1b0*/  FFMA.FTZ R93, R92, R93, -0.17900948226451873779 ;  /* 0xbe374e435c5d7423 */ /* 0x000fe4000001005d */
[----:B------:R-:W-:Y:S02]  /*b1c0*/  FADD R88, R88, -1 ;  /* 0xbf80000058587421 */ /* 0x000fe40000000000 */
[----:B------:R-:W-:Y:S02]  /*b1d0*/  FFMA.FTZ R19, R86, R103, -0.16845393180847167969 ;  /* 0xbe2c7f3056137423 */ /* 0x000fe40000010067 */
[----:B------:R-:W-:Y:S02]  /*b1e0*/  FFMA.FTZ R90, R91, R90, 0.28857114911079406738 ;  /* 0x3e93bf995b5a7423 */ /* 0x000fe4000001005a */
[----:B------:R-:W-:Y:S02]  /*b1f0*/  FMUL R61, R100, R61 ;  /* 0x0000003d643d7220 */ /* 0x000fe40000400000 */
[----:B------:R-:W-:-:S02]  /*b200*/  FFMA.FTZ R20, R87, R20, 0.1716887056827545166 ;  /* 0x3e2fcf2a57147423 */ /* 0x000fc40000010014 */
[----:B------:R-:W-:Y:S01]  /*b210*/  FMUL R100, R100, R65 ;  /* 0x0000004164647220 */ /* 0x000fe20000400000 */
[----:B------:R-:W-:Y:S01]  /*b220*/  F2FP.PACK_AB R65, R21, R102 ;  /* 0x000000661541723e */ /* 0x000fe200000000ff */
[----:B------:R-:W-:Y:S02]  /*b230*/  FFMA.FTZ R60, R89, R103, -0.16845393180847167969 ;  /* 0xbe2c7f30593c7423 */ /* 0x000fe40000010067 */
[----:B------:R-:W-:Y:S01]  /*b240*/  FFMA.FTZ R93, R92, R93, 0.20512372255325317383 ;  /* 0x3e520bf45c5d7423 */ /* 0x000fe2000001005d */
[----:B------:R-:W-:Y:S01]  /*b250*/  F2FP.PACK_AB R100, R61, R100 ;  /* 0x000000643d64723e */ /* 0x000fe200000000ff */
[----:B------:R-:W-:Y:S01]  /*b260*/  FFMA.FTZ R21, R88, R103, -0.16845393180847167969 ;  /* 0xbe2c7f3058157423 */ /* 0x000fe20000010067 */
[----:B------:R0:W-:Y:S01]  /*b270*/  STS.64 [R14], R64 ;  /* 0x000000400e007388 */ /* 0x0001e20000000a00 */
[----:B------:R-:W-:Y:S02]  /*b280*/  FFMA.FTZ R19, R86, R19, 0.1716887056827545166 ;  /* 0x3e2fcf2a56137423 */ /* 0x000fe40000010013 */
[----:B------:R-:W-:Y:S01]  /*b290*/  FFMA.FTZ R90, R91, R90, -0.36067417263984680176 ;  /* 0xbeb8aa495b5a7423 */ /* 0x000fe2000001005a */
[----:B------:R-:W-:Y:S01]  /*b2a0*/  STS.64 [R14+0x200], R100 ;  /* 0x000200640e007388 */ /* 0x000fe20000000a00 */
[----:B------:R-:W-:-:S02]  /*b2b0*/  FFMA.FTZ R20, R87, R20, -0.17900948226451873779 ;  /* 0xbe374e4357147423 */ /* 0x000fc40000010014 */
[----:B------:R-:W-:Y:S02]  /*b2c0*/  FFMA.FTZ R60, R89, R60, 0.1716887056827545166 ;  /* 0x3e2fcf2a593c7423 */ /* 0x000fe4000001003c */
[----:B------:R-:W-:Y:S02]  /*b2d0*/  FFMA.FTZ R93, R92, R93, -0.24046532809734344482 ;  /* 0xbe763c8b5c5d7423 */ /* 0x000fe4000001005d */
[----:B------:R-:W-:Y:S02]  /*b2e0*/  FFMA.FTZ R21, R88, R21, 0.1716887056827545166 ;  /* 0x3e2fcf2a58157423 */ /* 0x000fe40000010015 */
[----:B------:R-:W-:Y:S02]  /*b2f0*/  FFMA.FTZ R19, R86, R19, -0.17900948226451873779 ;  /* 0xbe374e4356137423 */ /* 0x000fe40000010013 */
[----:B------:R-:W-:Y:S02]  /*b300*/  FFMA.FTZ R90, R91, R90, 0.48089820146560668945 ;  /* 0x3ef6384a5b5a7423 */ /* 0x000fe4000001005a */
[----:B------:R-:W-:-:S02]  /*b310*/  FFMA.FTZ R20, R87, R20, 0.20512372255325317383 ;  /* 0x3e520bf457147423 */ /* 0x000fc40000010014 */
[----:B------:R-:W-:Y:S02]  /*b320*/  FFMA.FTZ R60, R89, R60, -0.17900948226451873779 ;  /* 0xbe374e43593c7423 */ /* 0x000fe4000001003c */
[----:B------:R-:W-:Y:S02]  /*b330*/  FFMA.FTZ R93, R92, R93, 0.28857114911079406738 ;  /* 0x3e93bf995c5d7423 */ /* 0x000fe4000001005d */
[----:B------:R-:W-:Y:S02]  /*b340*/  FFMA.FTZ R21, R88, R21, -0.17900948226451873779 ;  /* 0xbe374e4358157423 */ /* 0x000fe40000010015 */
[----:B------:R-:W-:Y:S02]  /*b350*/  FFMA.FTZ R19, R86, R19, 0.20512372255325317383 ;  /* 0x3e520bf456137423 */ /* 0x000fe40000010013 */
[----:B------:R-:W-:Y:S02]  /*b360*/  FFMA.FTZ R90, R91, R90, -0.72134751081466674805 ;  /* 0xbf38aa3b5b5a7423 */ /* 0x000fe4000001005a */
[----:B------:R-:W-:-:S02]  /*b370*/  FFMA.FTZ R20, R87, R20, -0.24046532809734344482 ;  /* 0xbe763c8b57147423 */ /* 0x000fc40000010014 */
[----:B------:R-:W-:Y:S02]  /*b380*/  FFMA.FTZ R60, R89, R60, 0.20512372255325317383 ;  /* 0x3e520bf4593c7423 */ /* 0x000fe4000001003c */
[----:B------:R-:W-:Y:S02]  /*b390*/  FFMA.FTZ R93, R92, R93, -0.36067417263984680176 ;  /* 0xbeb8aa495c5d7423 */ /* 0x000fe4000001005d */
[----:B------:R-:W-:Y:S02]  /*b3a0*/  FFMA.FTZ R21, R88, R21, 0.20512372255325317383 ;  /* 0x3e520bf458157423 */ /* 0x000fe40000010015 */
[----:B------:R-:W-:Y:S02]  /*b3b0*/  FFMA.FTZ R19, R86, R19, -0.24046532809734344482 ;  /* 0xbe763c8b56137423 */ /* 0x000fe40000010013 */
[----:B------:R-:W-:Y:S02]  /*b3c0*/  FMUL R90, R91, R90 ;  /* 0x0000005a5b5a7220 */ /* 0x000fe40000400000 */
[----:B------:R-:W-:-:S02]  /*b3d0*/  FFMA.FTZ R20, R87, R20, 0.28857114911079406738 ;  /* 0x3e93bf9957147423 */ /* 0x000fc40000010014 */
[----:B------:R-:W-:Y:S02]  /*b3e0*/  FFMA.FTZ R60, R89, R60, -0.24046532809734344482 ;  /* 0xbe763c8b593c7423 */ /* 0x000fe4000001003c */
[----:B------:R-:W-:Y:S02]  /*b3f0*/  FFMA.FTZ R93, R92, R93, 0.48089820146560668945 ;  /* 0x3ef6384a5c5d7423 */ /* 0x000fe4000001005d */
[----:B------:R-:W-:Y:S02]  /*b400*/  FFMA.FTZ R21, R88, R21, -0.24046532809734344482 ;  /* 0xbe763c8b58157423 */ /* 0x000fe40000010015 */
[----:B------:R-:W-:Y:S02]  /*b410*/  FFMA.FTZ R19, R86, R19, 0.28857114911079406738 ;  /* 0x3e93bf9956137423 */ /* 0x000fe40000010013 */
[----:B------:R-:W-:Y:S02]  /*b420*/  FMUL R90, R91, R90 ;  /* 0x0000005a5b5a7220 */ /* 0x000fe40000400000 */
[----:B------:R-:W-:-:S02]  /*b430*/  FFMA.FTZ R20, R87, R20, -0.36067417263984680176 ;  /* 0xbeb8aa4957147423 */ /* 0x000fc40000010014 */
[----:B------:R-:W-:Y:S02]  /*b440*/  FFMA.FTZ R60, R89, R60, 0.28857114911079406738 ;  /* 0x3e93bf99593c7423 */ /* 0x000fe4000001003c */
[----:B------:R-:W-:Y:S02]  /*b450*/  FFMA.FTZ R93, R92, R93, -0.72134751081466674805 ;  /* 0xbf38aa3b5c5d7423 */ /* 0x000fe4000001005d */
[----:B------:R-:W-:Y:S02]  /*b460*/  FFMA.FTZ R21, R88, R21, 0.28857114911079406738 ;  /* 0x3e93bf9958157423 */ /* 0x000fe40000010015 */
[----:B------:R-:W-:Y:S02]  /*b470*/  FFMA.FTZ R19, R86, R19, -0.36067417263984680176 ;  /* 0xbeb8aa4956137423 */ /* 0x000fe40000010013 */
[----:B------:R-:W-:Y:S02]  /*b480*/  FFMA.FTZ R90, R91, 1.4426950216293334961, R90 ;  /* 0x3fb8aa3b5b5a7823 */ /* 0x000fe4000001005a */
[----:B------:R-:W-:-:S02]  /*b490*/  FFMA.FTZ R20, R87, R20, 0.48089820146560668945 ;  /* 0x3ef6384a57147423 */ /* 0x000fc40000010014 */
[----:B------:R-:W-:Y:S02]  /*b4a0*/  @P2 IMAD.MOV.U32 R61, RZ, RZ, 0x7f800000 ;  /* 0x7f800000ff3d2424 */ /* 0x000fe400078e00ff */
[----:B------:R-:W-:Y:S02]  /*b4b0*/  FFMA.FTZ R60, R89, R60, -0.36067417263984680176 ;  /* 0xbeb8aa49593c7423 */ /* 0x000fe4000001003c */
[----:B------:R-:W-:Y:S02]  /*b4c0*/  FMUL R93, R92, R93 ;  /* 0x0000005d5c5d7220 */ /* 0x000fe40000400000 */
[----:B------:R-:W-:Y:S02]  /*b4d0*/  FFMA.FTZ R21, R88, R21, -0.36067417263984680176 ;  /* 0xbeb8aa4958157423 */ /* 0x000fe40000010015 */
[----:B------:R-:W-:Y:S02]  /*b4e0*/  FFMA.FTZ R19, R86, R19, 0.48089820146560668945 ;  /* 0x3ef6384a56137423 */ /* 0x000fe40000010013 */
[----:B------:R-:W-:-:S02]  /*b4f0*/  @!P3 FMUL R172, R172, 16777216 ;  /* 0x4b800000acacb820 */ /* 0x000fc40000400000 */
[----:B------:R-:W-:Y:S02]  /*b500*/  FFMA.FTZ R20, R87, R20, -0.72134751081466674805 ;  /* 0xbf38aa3b57147423 */ /* 0x000fe40000010014 */
[----:B------:R-:W-:Y:S02]  /*b510*/  FADD R23, R81, R90 ;  /* 0x0000005a51177221 */ /* 0x000fe40000000000 */
[----:B------:R-:W-:Y:S02]  /*b520*/  @!P4 FMUL R175, R175, 16777216 ;  /* 0x4b800000afafc820 */ /* 0x000fe40000400000 */
[----:B------:R-:W-:Y:S02]  /*b530*/  @!P4 FMUL R111, R111, 16777216 ;  /* 0x4b8000006f6fc820 */ /* 0x000fe40000400000 */
[----:B------:R-:W-:Y:S02]  /*b540*/  @!P4 FMUL R110, R110, 16777216 ;  /* 0x4b8000006e6ec820 */ /* 0x000fe40000400000 */
[----:B------:R-:W-:-:S02]  /*b550*/  @!P4 FMUL R109, R109, 16777216 ;  /* 0x4b8000006d6dc820 */ /* 0x000fc40000400000 */
[----:B------:R-:W-:Y:S02]  /*b560*/  @!P4 FMUL R108, R108, 16777216 ;  /* 0x4b8000006c6cc820 */ /* 0x000fe40000400000 */
[----:B------:R-:W-:Y:S02]  /*b570*/  @!P4 FMUL R107, R107, 16777216 ;  /* 0x4b8000006b6bc820 */ /* 0x000fe40000400000 */
[----:B------:R-:W-:Y:S02]  /*b580*/  @!P4 FMUL R106, R106, 16777216 ;  /* 0x4b8000006a6ac820 */ /* 0x000fe40000400000 */
[----:B------:R-:W-:Y:S02]  /*b590*/  @!P4 FMUL R105, R105, 16777216 ;  /* 0x4b8000006969c820 */ /* 0x000fe40000400000 */
[----:B------:R-:W-:Y:S01]  /*b5a0*/  @!P4 FMUL R104, R104, 16777216 ;  /* 0x4b8000006868c820 */ /* 0x000fe20000400000 */
[C---:B------:R-:W-:Y:S01]  /*b5b0*/  FSETP.NEU.AND P4, PT, R16.reuse, RZ, PT ;  /* 0x000000ff1000720b */ /* 0x040fe20003f8d000 */
[----:B------:R-:W-:Y:S01]  /*b5c0*/  @P2 FFMA.FTZ R23, R16, R61, +INF ;  /* 0x7f80000010172423 */ /* 0x000fe2000001003d */
[----:B------:R-:W-:Y:S01]  /*b5d0*/  @P5 MOV R16, 0x7f800000 ;  /* 0x7f80000000105802 */ /* 0x000fe20000000f00 */
[----:B------:R-:W-:Y:S01]  /*b5e0*/  FMUL R49, R57, R66 ;  /* 0x0000004239317220 */ /* 0x000fe20000400000 */
[----:B------:R-:W-:Y:S01]  /*b5f0*/  FSETP.NEU.AND P2, PT, R15, RZ, PT ;  /* 0x000000ff0f00720b */ /* 0x000fe20003f4d000 */
[----:B------:R-:W-:Y:S01]  /*b600*/  FFMA.FTZ R60, R89, R60, 0.48089820146560668945 ;  /* 0x3ef6384a593c7423 */ /* 0x000fe2000001003c */
[----:B------:R-:W-:Y:S01]  /*b610*/  FSEL R23, R23, -INF , P4 ;  /* 0xff80000017177808 */ /* 0x000fe20002000000 */
[----:B------:R-:W-:Y:S01]  /*b620*/  FMUL R66, R80, R69 ;  /* 0x0000004550427220 */ /* 0x000fe20000400000 */
[----:B------:R-:W-:Y:S01]  /*b630*/  ISETP.GE.U32.AND P4, PT, R41, 0x7f800000, PT ;  /* 0x7f8000002900780c */ /* 0x000fe20003f86070 */
[----:B------:R-:W-:Y:S01]  /*b640*/  FMUL R93, R92, R93 ;  /* 0x0000005d5c5d7220 */ /* 0x000fe20000400000 */
[----:B------:R-:W1:Y:S01]  /*b650*/  MUFU.RCP R69, R172 ;  /* 0x000000ac00457308 */ /* 0x000e620000001000 */
[----:B------:R-:W-:-:S02]  /*b660*/  FFMA.FTZ R21, R88, R21, 0.48089820146560668945 ;  /* 0x3ef6384a58157423 */ /* 0x000fc40000010015 */
[----:B------:R-:W-:Y:S02]  /*b670*/  FFMA.FTZ R19, R86, R19, -0.72134751081466674805 ;  /* 0xbf38aa3b56137423 */ /* 0x000fe40000010013 */
[----:B------:R-:W-:Y:S02]  /*b680*/  @!P3 FMUL R73, R73, 16777216 ;  /* 0x4b8000004949b820 */ /* 0x000fe40000400000 */
[----:B------:R-:W-:Y:S02]  /*b690*/  @!P3 FMUL R72, R72, 16777216 ;  /* 0x4b8000004848b820 */ /* 0x000fe40000400000 */
[----:B------:R-:W-:Y:S02]  /*b6a0*/  @!P3 FMUL R117, R117, 16777216 ;  /* 0x4b8000007575b820 */ /* 0x000fe40000400000 */
[----:B------:R-:W-:Y:S02]  /*b6b0*/  @!P3 FMUL R116, R116, 16777216 ;  /* 0x4b8000007474b820 */ /* 0x000fe40000400000 */
[----:B------:R-:W-:-:S02]  /*b6c0*/  @!P3 FMUL R115, R115, 16777216 ;  /* 0x4b8000007373b820 */ /* 0x000fc40000400000 */
[----:B------:R-:W-:Y:S02]  /*b6d0*/  @!P3 FMUL R114, R114, 16777216 ;  /* 0x4b8000007272b820 */ /* 0x000fe40000400000 */
[----:B------:R-:W-:Y:S02]  /*b6e0*/  @!P3 FMUL R113, R113, 16777216 ;  /* 0x4b8000007171b820 */ /* 0x000fe40000400000 */
[----:B------:R-:W-:Y:S01]  /*b6f0*/  @!P3 FMUL R112, R112, 16777216 ;  /* 0x4b8000007070b820 */ /* 0x000fe20000400000 */
[----:B------:R-:W-:Y:S01]  /*b700*/  ISETP.GE.U32.AND P3, PT, R40, 0x7f800000, PT ;  /* 0x7f8000002800780c */ /* 0x000fe20003f66070 */
[----:B------:R-:W-:Y:S02]  /*b710*/  FMUL R20, R87, R20 ;  /* 0x0000001457147220 */ /* 0x000fe40000400000 */
[----:B------:R-:W-:Y:S02]  /*b720*/  FFMA.FTZ R60, R89, R60, -0.72134751081466674805 ;  /* 0xbf38aa3b593c7423 */ /* 0x000fe4000001003c */
[----:B------:R-:W-:-:S02]  /*b730*/  FFMA.FTZ R93, R92, 1.4426950216293334961, R93 ;  /* 0x3fb8aa3b5c5d7823 */ /* 0x000fc4000001005d */
[----:B------:R-:W-:Y:S02]  /*b740*/  FFMA.FTZ R21, R88, R21, -0.72134751081466674805 ;  /* 0xbf38aa3b58157423 */ /* 0x000fe40000010015 */
[----:B------:R-:W-:Y:S02]  /*b750*/  FMUL R19, R86, R19 ;  /* 0x0000001356137220 */ /* 0x000fe40000400000 */
[----:B------:R-:W-:Y:S02]  /*b760*/  FMUL R20, R87, R20 ;  /* 0x0000001457147220 */ /* 0x000fe40000400000 */
[----:B------:R-:W-:Y:S02]  /*b770*/  FMUL R60, R89, R60 ;  /* 0x0000003c593c7220 */ /* 0x000fe40000400000 */
[----:B------:R-:W-:Y:S02]  /*b780*/  FMUL R21, R88, R21 ;  /* 0x0000001558157220 */ /* 0x000fe40000400000 */
[----:B------:R-:W-:-:S02]  /*b790*/  FMUL R19, R86, R19 ;  /* 0x0000001356137220 */ /* 0x000fc40000400000 */
[----:B------:R-:W-:Y:S02]  /*b7a0*/  FADD R94, R94, R93 ;  /* 0x0000005d5e5e7221 */ /* 0x000fe40000000000 */
[----:B------:R-:W-:Y:S02]  /*b7b0*/  FFMA.FTZ R20, R87, 1.4426950216293334961, R20 ;  /* 0x3fb8aa3b57147823 */ /* 0x000fe40000010014 */
[----:B------:R-:W-:Y:S01]  /*b7c0*/  @P5 FFMA.FTZ R94, R15, R16, +INF ;  /* 0x7f8000000f5e5423 */ /* 0x000fe20000010010 */
[----:B------:R-:W-:Y:S01]  /*b7d0*/  FSETP.NEU.AND P5, PT, R17, RZ, PT ;  /* 0x000000ff1100720b */ /* 0x000fe20003fad000 */
[----:B------:R-:W-:Y:S02]  /*b7e0*/  @P1 IMAD.MOV.U32 R15, RZ, RZ, 0x7f800000 ;  /* 0x7f800000ff0f1424 */ /* 0x000fe400078e00ff */
[----:B------:R-:W-:Y:S02]  /*b7f0*/  FMUL R60, R89, R60 ;  /* 0x0000003c593c7220 */ /* 0x000fe40000400000 */
[----:B------:R-:W-:-:S02]  /*b800*/  FMUL R21, R88, R21 ;  /* 0x0000001558157220 */ /* 0x000fc40000400000 */
[----:B------:R-:W-:Y:S02]  /*b810*/  FFMA.FTZ R86, R86, 1.4426950216293334961, R19 ;  /* 0x3fb8aa3b56567823 */ /* 0x000fe40000010013 */
[----:B------:R-:W-:Y:S02]  /*b820*/  FADD R19, R83, R20 ;  /* 0x0000001453137221 */ /* 0x000fe40000000000 */
[----:B------:R-:W-:Y:S01]  /*b830*/  @P1 FFMA.FTZ R19, R38, R15, +INF ;  /* 0x7f80000026131423 */ /* 0x000fe2000001000f */
[----:B------:R-:W-:Y:S01]  /*b840*/  @P3 MOV R15, 0x7f800000 ;  /* 0x7f800000000f3802 */ /* 0x000fe20000000f00 */
[----:B------:R-:W-:Y:S01]  /*b850*/  FFMA.FTZ R89, R89, 1.4426950216293334961, R60 ;  /* 0x3fb8aa3b59597823 */ /* 0x000fe2000001003c */
[----:B------:R-:W-:Y:S01]  /*b860*/  FSETP.NEU.AND P1, PT, R40, RZ, PT ;  /* 0x000000ff2800720b */ /* 0x000fe20003f2d000 */
[----:B------:R-:W-:Y:S02]  /*b870*/  FMUL R52, R57, R97 ;  /* 0x0000006139347220 */ /* 0x000fe40000400000 */
[----:B------:R-:W-:-:S02]  /*b880*/  FFMA.FTZ R88, R88, 1.4426950216293334961, R21 ;  /* 0x3fb8aa3b58587823 */ /* 0x000fc40000010015 */
[C---:B-1----:R-:W-:Y:S02]  /*b890*/  FMUL R97, R69.reuse, R72 ;  /* 0x0000004845617220 */ /* 0x042fe40000400000 */
[C---:B------:R-:W-:Y:S02]  /*b8a0*/  FMUL R116, R69.reuse, R116 ;  /* 0x0000007445747220 */ /* 0x040fe40000400000 */
[C---:B------:R-:W-:Y:S02]  /*b8b0*/  FMUL R114, R69.reuse, R114 ;  /* 0x0000007245727220 */ /* 0x040fe40000400000 */
[----:B------:R-:W-:Y:S02]  /*b8c0*/  FMUL R99, R69, R112 ;  /* 0x0000007045637220 */ /* 0x000fe40000400000 */
[----:B------:R-:W-:Y:S02]  /*b8d0*/  @P4 IMAD.MOV.U32 R16, RZ, RZ, 0x7f800000 ;  /* 0x7f800000ff104424 */ /* 0x000fe400078e00ff */
[----:B------:R-:W-:-:S02]  /*b8e0*/  @P6 IMAD.MOV.U32 R60, RZ, RZ, 0x7f800000 ;  /* 0x7f800000ff3c6424 */ /* 0x000fc400078e00ff */
[----:B------:R-:W-:Y:S02]  /*b8f0*/  FADD R20, R84, R89 ;  /* 0x0000005954147221 */ /* 0x000fe40000000000 */
[----:B------:R-:W-:Y:S02]  /*b900*/  FADD R21, R85, R88 ;  /* 0x0000005855157221 */ /* 0x000fe40000000000 */
[----:B------:R-:W-:Y:S01]  /*b910*/  @P3 FFMA.FTZ R20, R40, R15, +INF ;  /* 0x7f80000028143423 */ /* 0x000fe2000001000f */
[----:B------:R-:W-:Y:S01]  /*b920*/  FSETP.NEU.AND P3, PT, R41, RZ, PT ;  /* 0x000000ff2900720b */ /* 0x000fe20003f6d000 */
[----:B------:R-:W-:Y:S01]  /*b930*/  FADD R95, R95, R86 ;  /* 0x000000565f5f7221 */ /* 0x000fe20000000000 */
[----:B------:R-:W-:Y:S01]  /*b940*/  F2FP.PACK_AB R40, R114, R99 ;  /* 0x000000637228723e */ /* 0x000fe200000000ff */
[----:B------:R-:W-:Y:S01]  /*b950*/  @P4 FFMA.FTZ R21, R41, R16, +INF ;  /* 0x7f80000029154423 */ /* 0x000fe20000010010 */
[----:B------:R-:W-:Y:S01]  /*b960*/  F2FP.PACK_AB R41, R97, R116 ;  /* 0x000000746129723e */ /* 0x000fe200000000ff */
[----:B------:R-:W-:Y:S01]  /*b970*/  @P6 FFMA.FTZ R95, R17, R60, +INF ;  /* 0x7f800000115f6423 */ /* 0x000fe2000001003c */
[----:B------:R-:W-:Y:S01]  /*b980*/  MOV R60, c[0x0][0x1c8] ;  /* 0x00007200003c7a02 */ /* 0x000fe20000000f00 */
[----:B------:R-:W-:Y:S01]  /*b990*/  IMAD R17, R122, c[0x0][0x1c8], RZ ;  /* 0x000072007a117a24 */ /* 0x000fe200078e02ff */
[----:B------:R-:W-:Y:S01]  /*b9a0*/  ISETP.GE.U32.AND P4, PT, R11, 0x7f800000, PT ;  /* 0x7f8000000b00780c */ /* 0x000fe20003f86070 */
[C---:B------:R-:W-:Y:S01]  /*b9b0*/  FMUL R56, R57.reuse, R96 ;  /* 0x0000006039387220 */ /* 0x040fe20000400000 */
[----:B------:R1:W-:Y:S01]  /*b9c0*/  STS.64 [R14+0x80], R40 ;  /* 0x000080280e007388 */ /* 0x0003e20000000a00 */
[----:B------:R-:W-:Y:S01]  /*b9d0*/  FMUL R57, R57, R68 ;  /* 0x0000004439397220 */ /* 0x000fe20000400000 */
[----:B------:R-:W-:Y:S01]  /*b9e0*/  FSETP.NEU.AND P6, PT, R38, RZ, PT ;  /* 0x000000ff2600720b */ /* 0x000fe20003fcd000 */
[----:B------:R-:W-:Y:S01]  /*b9f0*/  FMUL R34, R39, R78 ;  /* 0x0000004e27227220 */ /* 0x000fe20000400000 */
[----:B------:R-:W-:Y:S01]  /*ba00*/  FSEL R185, R95, -INF , P5 ;  /* 0xff8000005fb97808 */ /* 0x000fe20002800000 */
[----:B------:R-:W-:-:S02]  /*ba10*/  FMUL R63, R80, R63 ;  /* 0x0000003f503f7220 */ /* 0x000fc40000400000 */
[C---:B------:R-:W-:Y:S02]  /*ba20*/  FMUL R68, R80.reuse, R43 ;  /* 0x0000002b50447220 */ /* 0x040fe40000400000 */
[C---:B------:R-:W-:Y:S02]  /*ba30*/  FMUL R78, R80.reuse, R67 ;  /* 0x00000043504e7220 */ /* 0x040fe40000400000 */
[----:B------:R-:W-:Y:S01]  /*ba40*/  FMUL R77, R80, R77 ;  /* 0x0000004d504d7220 */ /* 0x000fe20000400000 */
[----:B0-----:R-:W-:Y:S01]  /*ba50*/  F2FP.PACK_AB R65, R63, R68 ;  /* 0x000000443f41723e */ /* 0x001fe200000000ff */
[----:B-1----:R-:W-:Y:S02]  /*ba60*/  IMAD R41, R60, 0x2, R17 ;  /* 0x000000023c297824 */ /* 0x002fe400078e0211 */
[C---:B------:R-:W-:Y:S01]  /*ba70*/  FMUL R75, R80.reuse, R75 ;  /* 0x0000004b504b7220 */ /* 0x040fe20000400000 */
[----:B------:R-:W-:Y:S01]  /*ba80*/  F2FP.PACK_AB R81, R77, R78 ;  /* 0x0000004e4d51723e */ /* 0x000fe200000000ff */
[----:B------:R-:W-:Y:S01]  /*ba90*/  FMUL R67, R80, R119 ;  /* 0x0000007750437220 */ /* 0x000fe20000400000 */
[----:B------:R-:W-:Y:S01]  /*baa0*/  LEA R63, R60, R41, 0x1 ;  /* 0x000000293c3f7211 */ /* 0x000fe200078e08ff */
[----:B------:R-:W-:-:S02]  /*bab0*/  FMUL R80, R80, R121 ;  /* 0x0000007950507220 */ /* 0x000fc40000400000 */
[----:B------:R-:W-:Y:S01]  /*bac0*/  FFMA.FTZ R51, R30, 1.1920928955078125e-07, R51 ;  /* 0x340000001e337823 */ /* 0x000fe20000010033 */
[----:B------:R-:W-:Y:S01]  /*bad0*/  F2FP.PACK_AB R64, R66, R67 ;  /* 0x000000434240723e */ /* 0x000fe200000000ff */
[----:B------:R-:W-:Y:S01]  /*bae0*/  IMAD.IADD R82, R11, 0x1, -R82 ;  /* 0x000000010b527824 */ /* 0x000fe200078e0a52 */
[----:B------:R-:W-:Y:S01]  /*baf0*/  F2FP.PACK_AB R80, R75, R80 ;  /* 0x000000504b50723e */ /* 0x000fe200000000ff */
[C---:B------:R-:W-:Y:S01]  /*bb00*/  FMUL R30, R39.reuse, R70 ;  /* 0x00000046271e7220 */ /* 0x040fe20000400000 */
[----:B------:R-:W-:Y:S01]  /*bb10*/  F2FP.PACK_AB R66, R54, R57 ;  /* 0x000000393642723e */ /* 0x000fe200000000ff */
[----:B------:R-:W-:Y:S01]  /*bb20*/  IMAD R57, R60, 0x2, R63 ;  /* 0x000000023c397824 */ /* 0x000fe200078e023f */
[----:B------:R-:W0:Y:S01]  /*bb30*/  MUFU.RCP R70, R168 ;  /* 0x000000a800467308 */ /* 0x000e220000001000 */
[C---:B------:R-:W-:Y:S01]  /*bb40*/  FMUL R32, R39.reuse, R79 ;  /* 0x0000004f27207220 */ /* 0x040fe20000400000 */
[----:B------:R1:W-:Y:S01]  /*bb50*/  STS.64 [R14+0x100], R80 ;  /* 0x000100500e007388 */ /* 0x0003e20000000a00 */
[----:B------:R-:W-:Y:S01]  /*bb60*/  FADD R82, R82, -1 ;  /* 0xbf80000052527421 */ /* 0x000fe20000000000 */
[----:B------:R-:W-:Y:S01]  /*bb70*/  F2FP.PACK_AB R67, R56, R59 ;  /* 0x0000003b3843723e */ /* 0x000fe200000000ff */
[----:B------:R-:W-:Y:S01]  /*bb80*/  FMUL R33, R39, R76 ;  /* 0x0000004c27217220 */ /* 0x000fe20000400000 */
[----:B------:R2:W-:Y:S01]  /*bb90*/  STS.64 [R14+0x300], R64 ;  /* 0x000300400e007388 */ /* 0x0005e20000000a00 */
[C---:B------:R-:W-:Y:S01]  /*bba0*/  FFMA.FTZ R61, R82.reuse, R103, -0.16845393180847167969 ;  /* 0xbe2c7f30523d7423 */ /* 0x040fe20000010067 */
[----:B------:R-:W3:Y:S01]  /*bbb0*/  MUFU.RCP R79, R175 ;  /* 0x000000af004f7308 */ /* 0x000ee20000001000 */
[C---:B------:R-:W-:Y:S01]  /*bbc0*/  FMUL R96, R69.reuse, R73 ;  /* 0x0000004945607220 */ /* 0x040fe20000400000 */
[----:B------:R4:W-:Y:S01]  /*bbd0*/  STS.64 [R14+0x180], R66 ;  /* 0x000180420e007388 */ /* 0x0009e20000000a00 */
[----:B------:R-:W-:Y:S01]  /*bbe0*/  FFMA.FTZ R61, R82, R61, 0.1716887056827545166 ;  /* 0x3e2fcf2a523d7423 */ /* 0x000fe2000001003d */
[----:B------:R-:W-:Y:S01]  /*bbf0*/  LOP3.LUT R54, R14, 0x10, RZ, 0x3c, !PT ;  /* 0x000000100e367812 */ /* 0x000fe200078e3cff */
[----:B------:R-:W-:Y:S01]  /*bc00*/  FMUL R117, R69, R117 ;  /* 0x0000007545757220 */ /* 0x000fe20000400000 */
[----:B-1----:R-:W-:Y:S01]  /*bc10*/  F2FP.PACK_AB R80, R48, R49 ;  /* 0x000000313050723e */ /* 0x002fe200000000ff */
[----:B------:R-:W-:Y:S01]  /*bc20*/  IMAD R49, R60, 0x2, R57 ;  /* 0x000000023c317824 */ /* 0x000fe200078e0239 */
[----:B------:R-:W-:Y:S01]  /*bc30*/  F2FP.PACK_AB R81, R52, R55 ;  /* 0x000000373451723e */ /* 0x000fe200000000ff */
[----:B------:R-:W-:Y:S01]  /*bc40*/  FFMA.FTZ R61, R82, R61, -0.17900948226451873779 ;  /* 0xbe374e43523d7423 */ /* 0x000fe2000001003d */
[----:B------:R-:W-:Y:S01]  /*bc50*/  F2FP.PACK_AB R99, R96, R117 ;  /* 0x000000756063723e */ /* 0x000fe200000000ff */
[----:B0-----:R-:W-:Y:S01]  /*bc60*/  FMUL R42, R70, R123 ;  /* 0x0000007b462a7220 */ /* 0x001fe20000400000 */
[----:B------:R-:W-:Y:S01]  /*bc70*/  LEA R55, R60, R49, 0x1 ;  /* 0x000000313c377211 */ /* 0x000fe200078e08ff */
[C---:B------:R-:W-:Y:S01]  /*bc80*/  FMUL R46, R70.reuse, R125 ;  /* 0x0000007d462e7220 */ /* 0x040fe20000400000 */
[----:B------:R-:W-:Y:S01]  /*bc90*/  STS.64 [R14+0x380], R80 ;  /* 0x000380500e007388 */ /* 0x000fe20000000a00 */
[----:B------:R-:W-:Y:S01]  /*bca0*/  FMUL R43, R70, R127 ;  /* 0x0000007f462b7220 */ /* 0x000fe20000400000 */
[----:B------:R-:W-:Y:S01]  /*bcb0*/  F2FP.PACK_AB R48, R28, R31 ;  /* 0x0000001f1c30723e */ /* 0x000fe200000000ff */
[----:B------:R-:W-:-:S02]  /*bcc0*/  IMAD R59, R60, 0x2, R55 ;  /* 0x000000023c3b7824 */ /* 0x000fc400078e0237 */
[----:B------:R-:W-:Y:S02]  /*bcd0*/  FMUL R47, R70, R47 ;  /* 0x0000002f462f7220 */ /* 0x000fe40000400000 */
[----:B--2---:R-:W-:Y:S02]  /*bce0*/  IMAD R65, R60, 0x2, R59 ;  /* 0x000000023c417824 */ /* 0x004fe400078e023b */
[----:B------:R-:W-:Y:S01]  /*bcf0*/  FMUL R45, R70, R45 ;  /* 0x0000002d462d7220 */ /* 0x000fe20000400000 */
[----:B------:R-:W-:Y:S01]  /*bd00*/  F2FP.PACK_AB R77, R46, R47 ;  /* 0x0000002f2e4d723e */ /* 0x000fe200000000ff */
[C---:B------:R-:W-:Y:S02]  /*bd10*/  FMUL R53, R70.reuse, R53 ;  /* 0x0000003546357220 */ /* 0x040fe40000400000 */
[C---:B------:R-:W-:Y:S02]  /*bd20*/  FMUL R50, R70.reuse, R50 ;  /* 0x0000003246327220 */ /* 0x040fe40000400000 */
[----:B------:R-:W-:-:S02]  /*bd30*/  FMUL R58, R70, R58 ;  /* 0x0000003a463a7220 */ /* 0x000fc40000400000 */
[----:B------:R-:W-:Y:S01]  /*bd40*/  FMUL R115, R69, R115 ;  /* 0x0000007345737220 */ /* 0x000fe20000400000 */
[----:B------:R-:W-:Y:S01]  /*bd50*/  F2FP.PACK_AB R52, R45, R50 ;  /* 0x000000322d34723e */ /* 0x000fe200000000ff */
[----:B------:R-:W-:Y:S01]  /*bd60*/  FMUL R98, R69, R113 ;  /* 0x0000007145627220 */ /* 0x000fe20000400000 */
[----:B------:R-:W-:Y:S01]  /*bd70*/  F2FP.PACK_AB R45, R30, R33 ;  /* 0x000000211e2d723e */ /* 0x000fe200000000ff */
[C---:B---3--:R-:W-:Y:S02]  /*bd80*/  FMUL R73, R79.reuse, R110 ;  /* 0x0000006e4f497220 */ /* 0x048fe40000400000 */
[----:B------:R-:W-:Y:S01]  /*bd90*/  FMUL R76, R79, R108 ;  /* 0x0000006c4f4c7220 */ /* 0x000fe20000400000 */
[----:B------:R-:W-:Y:S01]  /*bda0*/  F2FP.PACK_AB R98, R115, R98 ;  /* 0x000000627362723e */ /* 0x000fe200000000ff */
[C---:B------:R-:W-:Y:S02]  /*bdb0*/  FMUL R69, R79.reuse, R111 ;  /* 0x0000006f4f457220 */ /* 0x040fe40000400000 */
[----:B------:R-:W-:Y:S01]  /*bdc0*/  FMUL R70, R79, R109 ;  /* 0x0000006d4f467220 */ /* 0x000fe20000400000 */
[----:B------:R-:W-:Y:S01]  /*bdd0*/  F2FP.PACK_AB R75, R73, R76 ;  /* 0x0000004c494b723e */ /* 0x000fe200000000ff */
[----:B------:R-:W-:Y:S01]  /*bde0*/  IMAD.IADD R62, R13, 0x1, -R62 ;  /* 0x000000010d3e7824 */ /* 0x000fe200078e0a3e */
[----:B------:R-:W-:Y:S01]  /*bdf0*/  F2FP.PACK_AB R76, R53, R58 ;  /* 0x0000003a354c723e */ /* 0x000fe200000000ff */
[----:B------:R-:W-:Y:S01]  /*be00*/  FFMA.FTZ R61, R82, R61, 0.20512372255325317383 ;  /* 0x3e520bf4523d7423 */ /* 0x000fe2000001003d */
[----:B------:R-:W-:Y:S01]  /*be10*/  F2FP.PACK_AB R73, R69, R70 ;  /* 0x000000464549723e */ /* 0x000fe200000000ff */
[----:B----4-:R-:W-:Y:S01]  /*be20*/  IMAD R67, R60, 0x2, R65 ;  /* 0x000000023c437824 */ /* 0x010fe200078e0241 */
[----:B------:R-:W-:Y:S01]  /*be30*/  F2FP.PACK_AB R53, R42, R43 ;  /* 0x0000002b2a35723e */ /* 0x000fe200000000ff */
[----:B------:R-:W-:Y:S01]  /*be40*/  FADD R62, R62, -1 ;  /* 0xbf8000003e3e7421 */ /* 0x000fe20000000000 */
[----:B------:R-:W-:Y:S01]  /*be50*/  STS.64 [R14+0x280], R98 ;  /* 0x000280620e007388 */ /* 0x000fe20000000a00 */
[----:B------:R-:W-:-:S02]  /*be60*/  FFMA.FTZ R61, R82, R61, -0.24046532809734344482 ;  /* 0xbe763c8b523d7423 */ /* 0x000fc4000001003d */
[----:B------:R-:W-:Y:S01]  /*be70*/  IMAD R69, R60, 0x2, R67 ;  /* 0x000000023c457824 */ /* 0x000fe200078e0243 */
[----:B------:R-:W-:Y:S01]  /*be80*/  STS.64 [R54+0x2080], R76 ;  /* 0x0020804c36007388 */ /* 0x000fe20000000a00 */
[----:B------:R-:W-:Y:S02]  /*be90*/  FFMA.FTZ R15, R62, R103, -0.16845393180847167969 ;  /* 0xbe2c7f303e0f7423 */ /* 0x000fe40000010067 */
[----:B------:R-:W-:Y:S01]  /*bea0*/  FFMA.FTZ R61, R82, R61, 0.28857114911079406738 ;  /* 0x3e93bf99523d7423 */ /* 0x000fe2000001003d */
[----:B------:R-:W-:Y:S01]  /*beb0*/  LEA R47, R60, R69, 0x1 ;  /* 0x000000453c2f7211 */ /* 0x000fe200078e08ff */
[----:B------:R-:W-:Y:S01]  /*bec0*/  IMAD.U32 R18, R35, 0x2, R18 ;  /* 0x0000000223127824 */ /* 0x000fe200078e0012 */
[----:B------:R0:W-:Y:S01]  /*bed0*/  STS.64 [R54+0x2280], R52 ;  /* 0x0022803436007388 */ /* 0x0001e20000000a00 */
[----:B------:R-:W-:Y:S02]  /*bee0*/  FFMA.FTZ R15, R62, R15, 0.1716887056827545166 ;  /* 0x3e2fcf2a3e0f7423 */ /* 0x000fe4000001000f */
[----:B------:R-:W-:Y:S01]  /*bef0*/  FMUL R35, R39, R71 ;  /* 0x0000004727237220 */ /* 0x000fe20000400000 */
[----:B------:R-:W-:Y:S01]  /*bf00*/  LOP3.LUT R50, R18, 0x10, RZ, 0x3c, !PT ;  /* 0x0000001012327812 */ /* 0x000fe200078e3cff */
[----:B------:R-:W-:Y:S01]  /*bf10*/  FFMA.FTZ R61, R82, R61, -0.36067417263984680176 ;  /* 0xbeb8aa49523d7423 */ /* 0x000fe2000001003d */
[----:B------:R-:W-:Y:S01]  /*bf20*/  LOP3.LUT R100, R18, 0x18, RZ, 0x3c, !PT ;  /* 0x0000001812647812 */ /* 0x000fe200078e3cff */
[----:B------:R-:W-:-:S02]  /*bf30*/  FMUL R71, R79, R107 ;  /* 0x0000006b4f477220 */ /* 0x000fc40000400000 */
[----:B------:R-:W-:Y:S02]  /*bf40*/  FMUL R72, R79, R105 ;  /* 0x000000694f487220 */ /* 0x000fe40000400000 */
[----:B------:R-:W-:Y:S01]  /*bf50*/  FFMA.FTZ R15, R62, R15, -0.17900948226451873779 ;  /* 0xbe374e433e0f7423 */ /* 0x000fe2000001000f */
[----:B0-----:R-:W-:Y:S01]  /*bf60*/  F2FP.PACK_AB R52, R22, R27 ;  /* 0x0000001b1634723e */ /* 0x001fe200000000ff */
[----:B------:R-:W-:Y:S01]  /*bf70*/  IMAD R43, R60, 0x2, R47 ;  /* 0x000000023c2b7824 */ /* 0x000fe200078e022f */
[----:B------:R-:W-:Y:S01]  /*bf80*/  F2FP.PACK_AB R72, R71, R72 ;  /* 0x000000484748723e */ /* 0x000fe200000000ff */
[----:B------:R-:W-:Y:S01]  /*bf90*/  FMUL R37, R39, R74 ;  /* 0x0000004a27257220 */ /* 0x000fe20000400000 */
[----:B------:R-:W-:Y:S01]  /*bfa0*/  F2FP.PACK_AB R53, R25, R24 ;  /* 0x000000181935723e */ /* 0x000fe200000000ff */
[----:B------:R-:W-:Y:S01]  /*bfb0*/  FFMA.FTZ R61, R82, R61, 0.48089820146560668945 ;  /* 0x3ef6384a523d7423 */ /* 0x000fe2000001003d */
[----:B------:R-:W-:Y:S01]  /*bfc0*/  LOP3.LUT R22, R18, 0x8, RZ, 0x3c, !PT ;  /* 0x0000000812167812 */ /* 0x000fe200078e3cff */
[C---:B------:R-:W-:Y:S01]  /*bfd0*/  FMUL R74, R79.reuse, R106 ;  /* 0x0000006a4f4a7220 */ /* 0x040fe20000400000 */
[----:B------:R0:W-:Y:S01]  /*bfe0*/  STS.64 [R54+0x2200], R72 ;  /* 0x0022004836007388 */ /* 0x0001e20000000a00 */
[----:B------:R-:W-:Y:S01]  /*bff0*/  FMUL R79, R79, R104 ;  /* 0x000000684f4f7220 */ /* 0x000fe20000400000 */
[----:B------:R-:W-:Y:S01]  /*c000*/  F2FP.PACK_AB R37, R37, R34 ;  /* 0x000000222525723e */ /* 0x000fe200000000ff */
[----:B------:R-:W-:Y:S01]  /*c010*/  FFMA.FTZ R15, R62, R15, 0.20512372255325317383 ;  /* 0x3e520bf43e0f7423 */ /* 0x000fe2000001000f */
[----:B------:R-:W-:Y:S01]  /*c020*/  STS.64 [R54+0x2380], R52 ;  /* 0x0023803436007388 */ /* 0x000fe20000000a00 */
[----:B------:R-:W-:Y:S01]  /*c030*/  IMAD R71, R60, 0x2, R43 ;  /* 0x000000023c477824 */ /* 0x000fe200078e022b */
[----:B------:R-:W-:Y:S01]  /*c040*/  F2FP.PACK_AB R74, R74, R79 ;  /* 0x0000004f4a4a723e */ /* 0x000fe200000000ff */
[----:B------:R-:W-:-:S02]  /*c050*/  FFMA.FTZ R61, R82, R61, -0.72134751081466674805 ;  /* 0xbf38aa3b523d7423 */ /* 0x000fc4000001003d */
[----:B------:R-:W-:Y:S02]  /*c060*/  FFMA.FTZ R15, R62, R15, -0.24046532809734344482 ;  /* 0xbe763c8b3e0f7423 */ /* 0x000fe4000001000f */
[----:B------:R-:W-:Y:S01]  /*c070*/  FMUL R61, R82, R61 ;  /* 0x0000003d523d7220 */ /* 0x000fe20000400000 */
[----:B0-----:R-:W-:Y:S01]  /*c080*/  LEA R73, R60, R71, 0x1 ;  /* 0x000000473c497211 */ /* 0x001fe200078e08ff */
[----:B------:R-:W-:Y:S01]  /*c090*/  FFMA.FTZ R15, R62, R15, 0.28857114911079406738 ;  /* 0x3e93bf993e0f7423 */ /* 0x000fe2000001000f */
[----:B------:R0:W-:Y:S01]  /*c0a0*/  STS.64 [R54+0x2000], R74 ;  /* 0x0020004a36007388 */ /* 0x0001e20000000a00 */
[----:B------:R-:W-:Y:S02]  /*c0b0*/  FMUL R61, R82, R61 ;  /* 0x0000003d523d7220 */ /* 0x000fe40000400000 */
[----:B------:R-:W-:Y:S02]  /*c0c0*/  FFMA.FTZ R15, R62, R15, -0.36067417263984680176 ;  /* 0xbeb8aa493e0f7423 */ /* 0x000fe4000001000f */
[----:B------:R-:W-:-:S02]  /*c0d0*/  FFMA.FTZ R82, R82, 1.4426950216293334961, R61 ;  /* 0x3fb8aa3b52527823 */ /* 0x000fc4000001003d */
[----:B------:R-:W-:Y:S02]  /*c0e0*/  @P4 IMAD.MOV.U32 R16, RZ, RZ, 0x7f800000 ;  /* 0x7f800000ff104424 */ /* 0x000fe400078e00ff */
[----:B------:R-:W-:Y:S02]  /*c0f0*/  FFMA.FTZ R15, R62, R15, 0.48089820146560668945 ;  /* 0x3ef6384a3e0f7423 */ /* 0x000fe4000001000f */
[----:B------:R-:W-:Y:S02]  /*c100*/  FADD R51, R51, R82 ;  /* 0x0000005233337221 */ /* 0x000fe40000000000 */
[C---:B0-----:R-:W-:Y:S02]  /*c110*/  IMAD R75, R60.reuse, 0x2, R73 ;  /* 0x000000023c4b7824 */ /* 0x041fe400078e0249 */
[----:B------:R-:W-:Y:S01]  /*c120*/  @P4 FFMA.FTZ R51, R11, R16, +INF ;  /* 0x7f8000000b334423 */ /* 0x000fe20000010010 */
[----:B------:R-:W-:Y:S01]  /*c130*/  ISETP.GE.U32.AND P4, PT, R13, 0x7f800000, PT ;  /* 0x7f8000000d00780c */ /* 0x000fe20003f86070 */
[----:B------:R-:W-:-:S02]  /*c140*/  IMAD R77, R60, 0x2, R75 ;  /* 0x000000023c4d7824 */ /* 0x000fc400078e024b */
[----:B------:R-:W-:Y:S02]  /*c150*/  FFMA.FTZ R15, R62, R15, -0.72134751081466674805 ;  /* 0xbf38aa3b3e0f7423 */ /* 0x000fe4000001000f */
[C---:B------:R-:W-:Y:S01]  /*c160*/  FMUL R36, R39.reuse, R118 ;  /* 0x0000007627247220 */ /* 0x040fe20000400000 */
[----:B------:R-:W-:Y:S01]  /*c170*/  LEA R83, R60, R77, 0x1 ;  /* 0x0000004d3c537211 */ /* 0x000fe200078e08ff */
[----:B------:R-:W-:Y:S02]  /*c180*/  FMUL R15, R62, R15 ;  /* 0x0000000f3e0f7220 */ /* 0x000fe40000400000 */
[----:B------:R-:W-:Y:S02]  /*c190*/  FMUL R39, R39, R120 ;  /* 0x0000007827277220 */ /* 0x000fe40000400000 */
[----:B------:R-:W-:Y:S02]  /*c1a0*/  IMAD R89, R60, 0x2, R83 ;  /* 0x000000023c597824 */ /* 0x000fe400078e0253 */
[----:B------:R-:W-:Y:S01]  /*c1b0*/  FMUL R15, R62, R15 ;  /* 0x0000000f3e0f7220 */ /* 0x000fe20000400000 */
[----:B------:R-:W-:Y:S01]  /*c1c0*/  @P4 MOV R16, 0x7f800000 ;  /* 0x7f80000000104802 */ /* 0x000fe20000000f00 */
[----:B------:R-:W-:Y:S01]  /*c1d0*/  IMAD R93, R60, 0x2, R89 ;  /* 0x000000023c5d7824 */ /* 0x000fe200078e0259 */
[----:B------:R-:W-:Y:S01]  /*c1e0*/  F2FP.PACK_AB R36, R36, R39 ;  /* 0x000000272424723e */ /* 0x000fe200000000ff */
[----:B------:R-:W-:-:S03]  /*c1f0*/  FFMA.FTZ R15, R62, 1.4426950216293334961, R15 ;  /* 0x3fb8aa3b3e0f7823 */ /* 0x000fc6000001000f */
[----:B------:R-:W-:Y:S01]  /*c200*/  LEA R97, R60, R93, 0x1 ;  /* 0x0000005d3c617211 */ /* 0x000fe200078e08ff */
[----:B------:R-:W-:Y:S01]  /*c210*/  FADD R61, R44, R15 ;  /* 0x0000000f2c3d7221 */ /* 0x000fe20000000000 */
[----:B------:R-:W-:Y:S01]  /*c220*/  F2FP.PACK_AB R44, R32, R35 ;  /* 0x00000023202c723e */ /* 0x000fe200000000ff */
[----:B------:R-:W-:Y:S01]  /*c230*/  @P4 FFMA.FTZ R61, R13, R16, +INF ;  /* 0x7f8000000d3d4423 */ /* 0x000fe20000010010 */
[C---:B------:R-:W-:Y:S01]  /*c240*/  LEA R14, P4, R17.reuse, R0, 0x1 ;  /* 0x00000000110e7211 */ /* 0x040fe200078808ff */
[C---:B------:R-:W-:Y:S01]  /*c250*/  IMAD R99, R60.reuse, 0x2, R97 ;  /* 0x000000023c637824 */ /* 0x040fe200078e0261 */
[----:B------:R0:W-:Y:S02]  /*c260*/  STS.64 [R54+0x2100], R36 ;  /* 0x0021002436007388 */ /* 0x0001e40000000a00 */
[----:B------:R-:W-:Y:S01]  /*c270*/  LEA.HI.X.SX32 R15, R17, R10, 0x1, P4 ;  /* 0x0000000a110f7211 */ /* 0x000fe200020f0eff */
[----:B------:R-:W-:Y:S01]  /*c280*/  IMAD R101, R60, 0x2, R99 ;  /* 0x000000023c657824 */ /* 0x000fe200078e0263 */
[C---:B------:R-:W-:Y:S01]  /*c290*/  LEA R16, P4, R41.reuse, R0, 0x1 ;  /* 0x0000000029107211 */ /* 0x040fe200078808ff */
[----:B------:R-:W-:Y:S03]  /*c2a0*/  STS.64 [R54+0x2300], R44 ;  /* 0x0023002c36007388 */ /* 0x000fe60000000a00 */
[----:B------:R-:W-:-:S02]  /*c2b0*/  LEA.HI.X.SX32 R17, R41, R10, 0x1, P4 ;  /* 0x0000000a29117211 */ /* 0x000fc400020f0eff */
[----:B------:R-:W-:Y:S02]  /*c2c0*/  LEA R103, R60, R101, 0x1 ;  /* 0x000000653c677211 */ /* 0x000fe400078e08ff */
[----:B------:R-:W-:-:S03]  /*c2d0*/  LEA R40, P4, R63, R0, 0x1 ;  /* 0x000000003f287211 */ /* 0x000fc600078808ff */
[C---:B------:R-:W-:Y:S01]  /*c2e0*/  IMAD R105, R60.reuse, 0x2, R103 ;  /* 0x000000023c697824 */ /* 0x040fe200078e0267 */
[----:B------:R-:W-:Y:S02]  /*c2f0*/  LEA.HI.X.SX32 R41, R63, R10, 0x1, P4 ;  /* 0x0000000a3f297211 */ /* 0x000fe400020f0eff */
[----:B------:R-:W-:Y:S01]  /*c300*/  LEA R38, P4, R57, R0, 0x1 ;  /* 0x0000000039267211 */ /* 0x000fe200078808ff */
[----:B------:R-:W-:-:S03]  /*c310*/  IMAD R107, R60, 0x2, R105 ;  /* 0x000000023c6b7824 */ /* 0x000fc600078e0269 */
[----:B------:R-:W-:Y:S02]  /*c320*/  LEA.HI.X.SX32 R39, R57, R10, 0x1, P4 ;  /* 0x0000000a39277211 */ /* 0x000fe400020f0eff */
[C---:B------:R-:W-:Y:S02]  /*c330*/  LEA R34, P4, R49.reuse, R0, 0x1 ;  /* 0x0000000031227211 */ /* 0x040fe400078808ff */
[C---:B------:R-:W-:Y:S02]  /*c340*/  LEA R109, R60.reuse, R107, 0x1 ;  /* 0x0000006b3c6d7211 */ /* 0x040fe400078e08ff */
[----:B------:R-:W-:Y:S02]  /*c350*/  LEA.HI.X.SX32 R35, R49, R10, 0x1, P4 ;  /* 0x0000000a31237211 */ /* 0x000fe400020f0eff */
[----:B------:R-:W-:Y:S01]  /*c360*/  LEA R32, P4, R55, R0, 0x1 ;  /* 0x0000000037207211 */ /* 0x000fe200078808ff */
[----:B------:R-:W-:Y:S01]  /*c370*/  IMAD R111, R60, 0x2, R109 ;  /* 0x000000023c6f7824 */ /* 0x000fe200078e026d */
[----:B------:R-:W-:-:S02]  /*c380*/  F2FP.PACK_AB R49, R26, R29 ;  /* 0x0000001d1a31723e */ /* 0x000fc400000000ff */
[----:B------:R-:W-:Y:S01]  /*c390*/  LEA.HI.X.SX32 R33, R55, R10, 0x1, P4 ;  /* 0x0000000a37217211 */ /* 0x000fe200020f0eff */
[C---:B------:R-:W-:Y:S01]  /*c3a0*/  IMAD R113, R60.reuse, 0x2, R111 ;  /* 0x000000023c717824 */ /* 0x040fe200078e026f */
[C---:B------:R-:W-:Y:S01]  /*c3b0*/  LEA R30, P4, R59.reuse, R0, 0x1 ;  /* 0x000000003b1e7211 */ /* 0x040fe200078808ff */
[----:B------:R1:W-:Y:S03]  /*c3c0*/  STS.64 [R54+0x2180], R48 ;  /* 0x0021803036007388 */ /* 0x0003e60000000a00 */
[----:B------:R-:W-:Y:S01]  /*c3d0*/  LEA.HI.X.SX32 R31, R59, R10, 0x1, P4 ;  /* 0x0000000a3b1f7211 */ /* 0x000fe200020f0eff */
[----:B------:R-:W-:Y:S01]  /*c3e0*/  BAR.SYNC.DEFER_BLOCKING 0x0 ;  /* 0x0000000000007b1d */ /* 0x000fe20000010000 */
[----:B------:R-:W-:Y:S02]  /*c3f0*/  LEA R26, P4, R65, R0, 0x1 ;  /* 0x00000000411a7211 */ /* 0x000fe400078808ff */
[----:B------:R-:W-:-:S02]  /*c400*/  LEA R115, R60, R113, 0x1 ;  /* 0x000000713c737211 */ /* 0x000fc400078e08ff */
[----:B------:R-:W-:Y:S02]  /*c410*/  LEA.HI.X.SX32 R27, R65, R10, 0x1, P4 ;  /* 0x0000000a411b7211 */ /* 0x000fe400020f0eff */
[----:B------:R-:W-:Y:S01]  /*c420*/  LEA R24, P4, R67, R0, 0x1 ;  /* 0x0000000043187211 */ /* 0x000fe200078808ff */
[----:B------:R-:W-:-:S03]  /*c430*/  IMAD R117, R60, 0x2, R115 ;  /* 0x000000023c757824 */ /* 0x000fc600078e0273 */
[----:B------:R-:W-:Y:S01]  /*c440*/  LEA.HI.X.SX32 R25, R67, R10, 0x1, P4 ;  /* 0x0000000a43197211 */ /* 0x000fe200020f0eff */
[----:B------:R-:W-:Y:S01]  /*c450*/  IMAD R119, R60, 0x2, R117 ;  /* 0x000000023c777824 */ /* 0x000fe200078e0275 */
[----:B------:R-:W-:-:S04]  /*c460*/  LEA R28, P4, R69, R0, 0x1 ;  /* 0x00000000451c7211 */ /* 0x000fc800078808ff */
[----:B------:R-:W-:Y:S02]  /*c470*/  LEA.HI.X.SX32 R29, R69, R10, 0x1, P4 ;  /* 0x0000000a451d7211 */ /* 0x000fe400020f0eff */
[C---:B0-----:R-:W-:Y:S02]  /*c480*/  LEA R36, P4, R47.reuse, R0, 0x1 ;  /* 0x000000002f247211 */ /* 0x041fe400078808ff */
[C---:B------:R-:W-:Y:S02]  /*c490*/  LEA R121, R60.reuse, R119, 0x1 ;  /* 0x000000773c797211 */ /* 0x040fe400078e08ff */
[----:B------:R-:W-:Y:S01]  /*c4a0*/  LEA.HI.X.SX32 R37, R47, R10, 0x1, P4 ;  /* 0x0000000a2f257211 */ /* 0x000fe200020f0eff */
[----:B------:R-:W-:Y:S01]  /*c4b0*/  LDS.64 R44, [R18+0x400] ;  /* 0x00040000122c7984 */ /* 0x000fe20000000a00 */
[C---:B------:R-:W-:Y:S01]  /*c4c0*/  LEA R42, P4, R43.reuse, R0, 0x1 ;  /* 0x000000002b2a7211 */ /* 0x040fe200078808ff */
[C---:B------:R-:W-:Y:S02]  /*c4d0*/  IMAD R123, R60.reuse, 0x2, R121 ;  /* 0x000000023c7b7824 */ /* 0x040fe400078e0279 */
[----:B------:R-:W0:Y:S01]  /*c4e0*/  LDS.64 R46, [R18] ;  /* 0x00000000122e7984 */ /* 0x000e220000000a00 */
[----:B------:R-:W-:Y:S01]  /*c4f0*/  LEA.HI.X.SX32 R43, R43, R10, 0x1, P4 ;  /* 0x0000000a2b2b7211 */ /* 0x000fe200020f0eff */
[----:B------:R-:W-:Y:S01]  /*c500*/  IMAD R125, R60, 0x2, R123 ;  /* 0x000000023c7d7824 */ /* 0x000fe200078e027b */
[C---:B-1----:R-:W-:Y:S01]  /*c510*/  LEA R48, P4, R71.reuse, R0, 0x1 ;  /* 0x0000000047307211 */ /* 0x042fe200078808ff */
[----:B------:R-:W-:Y:S03]  /*c520*/  LDS.64 R52, [R18+0x800] ;  /* 0x0008000012347984 */ /* 0x000fe60000000a00 */
[----:B------:R-:W-:Y:S01]  /*c530*/  LEA.HI.X.SX32 R49, R71, R10, 0x1, P4 ;  /* 0x0000000a47317211 */ /* 0x000fe200020f0eff */
[----:B------:R1:W-:Y:S01]  /*c540*/  LDS.64 R54, [R18+0xc00] ;  /* 0x000c000012367984 */ /* 0x0003e20000000a00 */
[----:B------:R-:W-:-:S02]  /*c550*/  LEA R56, P4, R73, R0, 0x1 ;  /* 0x0000000049387211 */ /* 0x000fc400078808ff */
[C---:B------:R-:W-:Y:S01]  /*c560*/  LEA R127, R60.reuse, R125, 0x1 ;  /* 0x0000007d3c7f7211 */ /* 0x040fe200078e08ff */
[----:B------:R-:W-:Y:S01]  /*c570*/  LDS.64 R84, [R100] ;  /* 0x0000000064547984 */ /* 0x000fe20000000a00 */
[----:B------:R-:W-:Y:S02]  /*c580*/  LEA.HI.X.SX32 R57, R73, R10, 0x1, P4 ;  /* 0x0000000a49397211 */ /* 0x000fe400020f0eff */
[C---:B------:R-:W-:Y:S01]  /*c590*/  LEA R64, P4, R75.reuse, R0, 0x1 ;  /* 0x000000004b407211 */ /* 0x040fe200078808ff */
[----:B------:R-:W-:Y:S01]  /*c5a0*/  IMAD R129, R60, 0x2, R127 ;  /* 0x000000023c817824 */ /* 0x000fe200078e027f */
[----:B-1----:R-:W-:Y:S01]  /*c5b0*/  FSEL R18, R94, -INF , P2 ;  /* 0xff8000005e127808 */ /* 0x002fe20001000000 */
[----:B------:R-:W-:Y:S01]  /*c5c0*/  LDS.64 R86, [R100+0x400] ;  /* 0x0004000064567984 */ /* 0x000fe20000000a00 */
[----:B------:R-:W-:Y:S01]  /*c5d0*/  LEA.HI.X.SX32 R65, R75, R10, 0x1, P4 ;  /* 0x0000000a4b417211 */ /* 0x000fe200020f0eff */
[----:B------:R-:W-:Y:S01]  /*c5e0*/  IMAD R131, R60, 0x2, R129 ;  /* 0x000000023c837824 */ /* 0x000fe200078e0281 */
[-C--:B------:R-:W-:Y:S01]  /*c5f0*/  LEA R70, P4, R77, R0.reuse, 0x1 ;  /* 0x000000004d467211 */ /* 0x080fe200078808ff */
[----:B------:R-:W-:Y:S01]  /*c600*/  LDS.64 R90, [R100+0x800] ;  /* 0x00080000645a7984 */ /* 0x000fe20000000a00 */
[----:B------:R-:W-:-:S02]  /*c610*/  LEA R94, P2, R97, R0, 0x1 ;  /* 0x00000000615e7211 */ /* 0x000fc400078408ff */
[----:B------:R-:W-:Y:S01]  /*c620*/  LEA.HI.X.SX32 R71, R77, R10, 0x1, P4 ;  /* 0x0000000a4d477211 */ /* 0x000fe200020f0eff */
[----:B------:R-:W1:Y:S01]  /*c630*/  LDS.64 R62, [R22] ;  /* 0x00000000163e7984 */ /* 0x000e620000000a00 */
[C---:B------:R-:W-:Y:S02]  /*c640*/  LEA R133, R60.reuse, R131, 0x1 ;  /* 0x000000833c857211 */ /* 0x040fe400078e08ff */
[----:B------:R-:W-:Y:S01]  /*c650*/  LEA R76, P4, R83, R0, 0x1 ;  /* 0x00000000534c7211 */ /* 0x000fe200078808ff */
[----:B------:R-:W2:Y:S01]  /*c660*/  LDS.64 R74, [R50] ;  /* 0x00000000324a7984 */ /* 0x000ea20000000a00 */
[-C--:B------:R-:W-:Y:S01]  /*c670*/  LEA.HI.X.SX32 R95, R97, R10.reuse, 0x1, P2 ;  /* 0x0000000a615f7211 */ /* 0x080fe200010f0eff */
[C---:B------:R-:W-:Y:S01]  /*c680*/  IMAD R135, R60.reuse, 0x2, R133 ;  /* 0x000000023c877824 */ /* 0x040fe200078e0285 */
[----:B------:R-:W-:Y:S01]  /*c690*/  LEA.HI.X.SX32 R77, R83, R10, 0x1, P4 ;  /* 0x0000000a534d7211 */ /* 0x000fe200020f0eff */
[----:B------:R-:W3:Y:S01]  /*c6a0*/  LDS.64 R58, [R22+0x400] ;  /* 0x00040000163a7984 */ /* 0x000ee20000000a00 */
[-C--:B------:R-:W-:Y:S01]  /*c6b0*/  LEA R82, P4, R89, R0.reuse, 0x1 ;  /* 0x0000000059527211 */ /* 0x080fe200078808ff */
[----:B------:R-:W-:Y:S01]  /*c6c0*/  IMAD R137, R60, 0x2, R135 ;  /* 0x000000023c897824 */ /* 0x000fe200078e0287 */
[----:B------:R-:W-:Y:S01]  /*c6d0*/  LEA R98, P2, R101, R0, 0x1 ;  /* 0x0000000065627211 */ /* 0x000fe200078408ff */
[----:B------:R-:W4:Y:S01]  /*c6e0*/  LDS.64 R72, [R50+0x400] ;  /* 0x0004000032487984 */ /* 0x000f220000000a00 */
[----:B------:R-:W-:-:S02]  /*c6f0*/  LEA.HI.X.SX32 R83, R89, R10, 0x1, P4 ;  /* 0x0000000a59537211 */ /* 0x000fc400020f0eff */
[C---:B------:R-:W-:Y:S01]  /*c700*/  LEA R92, P4, R93.reuse, R0, 0x1 ;  /* 0x000000005d5c7211 */ /* 0x040fe200078808ff */
[----:B------:R5:W-:Y:S01]  /*c710*/  LDS.64 R88, [R100+0xc00] ;  /* 0x000c000064587984 */ /* 0x000be20000000a00 */
[C---:B------:R-:W-:Y:S02]  /*c720*/  LEA R139, R60.reuse, R137, 0x1 ;  /* 0x000000893c8b7211 */ /* 0x040fe400078e08ff */
[----:B------:R-:W-:Y:S01]  /*c730*/  LEA.HI.X.SX32 R93, R93, R10, 0x1, P4 ;  /* 0x0000000a5d5d7211 */ /* 0x000fe200020f0eff */
[----:B------:R-:W4:Y:S01]  /*c740*/  LDS.64 R68, [R22+0x800] ;  /* 0x0008000016447984 */ /* 0x000f220000000a00 */
[C---:B------:R-:W-:Y:S01]  /*c750*/  LEA R96, P4, R99.reuse, R0, 0x1 ;  /* 0x0000000063607211 */ /* 0x040fe200078808ff */
[C---:B------:R-:W-:Y:S02]  /*c760*/  IMAD R141, R60.reuse, 0x2, R139 ;  /* 0x000000023c8d7824 */ /* 0x040fe400078e028b */
[----:B------:R-:W4:Y:S01]  /*c770*/  LDS.64 R80, [R50+0x800] ;  /* 0x0008000032507984 */ /* 0x000f220000000a00 */
[----:B------:R-:W-:Y:S01]  /*c780*/  LEA.HI.X.SX32 R97, R99, R10, 0x1, P4 ;  /* 0x0000000a63617211 */ /* 0x000fe200020f0eff */
[----:B------:R-:W-:Y:S01]  /*c790*/  IMAD R143, R60, 0x2, R141 ;  /* 0x000000023c8f7824 */ /* 0x000fe200078e028d */
[----:B-----5:R-:W-:Y:S01]  /*c7a0*/  LEA R100, P4, R103, R0, 0x1 ;  /* 0x0000000067647211 */ /* 0x020fe200078808ff */
[----:B------:R-:W5:Y:S01]  /*c7b0*/  LDS.64 R66, [R22+0xc00] ;  /* 0x000c000016427984 */ /* 0x000f620000000a00 */
[----:B------:R-:W-:-:S02]  /*c7c0*/  LEA.HI.X.SX32 R99, R101, R10, 0x1, P2 ;  /* 0x0000000a65637211 */ /* 0x000fc400010f0eff */
[----:B------:R-:W-:Y:S01]  /*c7d0*/  LEA R102, P2, R105, R0, 0x1 ;  /* 0x0000000069667211 */ /* 0x000fe200078408ff */
[----:B------:R-:W5:Y:S01]  /*c7e0*/  LDS.64 R78, [R50+0xc00] ;  /* 0x000c0000324e7984 */ /* 0x000f620000000a00 */
[----:B------:R-:W-:Y:S02]  /*c7f0*/  LEA.HI.X.SX32 R101, R103, R10, 0x1, P4 ;  /* 0x0000000a67657211 */ /* 0x000fe400020f0eff */
[----:B------:R-:W-:Y:S01]  /*c800*/  LEA R104, P4, R107, R0, 0x1 ;  /* 0x000000006b687211 */ /* 0x000fe200078808ff */
[----:B0-----:R-:W-:Y:S01]  /*c810*/  STG.E.U16 [R14.64], R46 ;  /* 0x0000002e0e007986 */ /* 0x001fe2000c101506 */
[----:B------:R-:W-:Y:S02]  /*c820*/  LEA.HI.X.SX32 R103, R105, R10, 0x1, P2 ;  /* 0x0000000a69677211 */ /* 0x000fe400010f0eff */
[----:B------:R-:W-:Y:S01]  /*c830*/  LEA R106, P2, R109, R0, 0x1 ;  /* 0x000000006d6a7211 */ /* 0x000fe200078408ff */
[----:B-1----:R0:W-:Y:S01]  /*c840*/  STG.E.U16 [R16.64], R62 ;  /* 0x0000003e10007986 */ /* 0x0021e2000c101506 */
[----:B------:R-:W-:-:S02]  /*c850*/  LEA R145, R60, R143, 0x1 ;  /* 0x0000008f3c917211 */ /* 0x000fc400078e08ff */
[----:B------:R-:W-:Y:S01]  /*c860*/  LEA.HI.X.SX32 R105, R107, R10, 0x1, P4 ;  /* 0x0000000a6b697211 */ /* 0x000fe200020f0eff */
[----:B--2---:R-:W-:Y:S01]  /*c870*/  STG.E.U16 [R40.64], R74 ;  /* 0x0000004a28007986 */ /* 0x004fe2000c101506 */
[----:B------:R-:W-:Y:S01]  /*c880*/  LEA R108, P4, R111, R0, 0x1 ;  /* 0x000000006f6c7211 */ /* 0x000fe200078808ff */
[C---:B------:R-:W-:Y:S01]  /*c890*/  IMAD R147, R60.reuse, 0x2, R145 ;  /* 0x000000023c937824 */ /* 0x040fe200078e0291 */
[----:B------:R-:W-:Y:S01]  /*c8a0*/  LEA.HI.X.SX32 R107, R109, R10, 0x1, P2 ;  /* 0x0000000a6d6b7211 */ /* 0x000fe200010f0eff */
[----:B------:R1:W-:Y:S01]  /*c8b0*/  STG.E.U16 [R38.64], R84 ;  /* 0x0000005426007986 */ /* 0x0003e2000c101506 */
[----:B------:R-:W-:Y:S01]  /*c8c0*/  LEA R110, P2, R113, R0, 0x1 ;  /* 0x00000000716e7211 */ /* 0x000fe200078408ff */
[----:B------:R-:W-:Y:S01]  /*c8d0*/  IMAD R149, R60, 0x2, R147 ;  /* 0x000000023c957824 */ /* 0x000fe200078e0293 */
[----:B------:R-:W-:Y:S01]  /*c8e0*/  LEA.HI.X.SX32 R109, R111, R10, 0x1, P4 ;  /* 0x0000000a6f6d7211 */ /* 0x000fe200020f0eff */
[----:B------:R-:W-:Y:S01]  /*c8f0*/  STG.E.U16 [R34.64], R44 ;  /* 0x0000002c22007986 */ /* 0x000fe2000c101506 */
[----:B------:R-:W-:Y:S01]  /*c900*/  LEA R112, P4, R115, R0, 0x1 ;  /* 0x0000000073707211 */ /* 0x000fe200078808ff */
[----:B0-----:R-:W-:Y:S01]  /*c910*/  FFMA R16, R23, 0.69314718246459960938, R2 ;  /* 0x3f31721817107823 */ /* 0x001fe20000000002 */
[----:B------:R-:W-:Y:S01]  /*c920*/  LEA.HI.X.SX32 R111, R113, R10, 0x1, P2 ;  /* 0x0000000a716f7211 */ /* 0x000fe200010f0eff */
[----:B---3--:R-:W-:Y:S01]  /*c930*/  STG.E.U16 [R32.64], R58 ;  /* 0x0000003a20007986 */ /* 0x008fe2000c101506 */
[----:B------:R-:W-:Y:S01]  /*c940*/  LEA R114, P2, R117, R0, 0x1 ;  /* 0x0000000075727211 */ /* 0x000fe200078408ff */
[----:B------:R-:W-:Y:S01]  /*c950*/  FFMA R17, R18, 0.69314718246459960938, R3 ;  /* 0x3f31721812117823 */ /* 0x000fe20000000003 */
[----:B------:R-:W-:Y:S01]  /*c960*/  LEA.HI.X.SX32 R113, R115, R10, 0x1, P4 ;  /* 0x0000000a73717211 */ /* 0x000fe200020f0eff */
[----:B----4-:R-:W-:Y:S01]  /*c970*/  STG.E.U16 [R30.64], R72 ;  /* 0x000000481e007986 */ /* 0x010fe2000c101506 */
[----:B------:R-:W-:Y:S01]  /*c980*/  LEA R116, P4, R119, R0, 0x1 ;  /* 0x0000000077747211 */ /* 0x000fe200078808ff */
[----:B------:R-:W-:Y:S01]  /*c990*/  FFMA R18, R185, 0.69314718246459960938, R4 ;  /* 0x3f317218b9127823 */ /* 0x000fe20000000004 */
[----:B------:R-:W-:Y:S01]  /*c9a0*/  LEA.HI.X.SX32 R115, R117, R10, 0x1, P2 ;  /* 0x0000000a75737211 */ /* 0x000fe200010f0eff */
[----:B------:R-:W-:Y:S01]  /*c9b0*/  STG.E.U16 [R26.64], R86 ;  /* 0x000000561a007986 */ /* 0x000fe2000c101506 */
[----:B------:R-:W-:-:S02]  /*c9c0*/  LEA R118, P2, R121, R0, 0x1 ;  /* 0x0000000079767211 */ /* 0x000fc400078408ff */
[C---:B------:R-:W-:Y:S01]  /*c9d0*/  LEA R151, R60.reuse, R149, 0x1 ;  /* 0x000000953c977211 */ /* 0x040fe200078e08ff */
[----:B------:R-:W-:Y:S01]  /*c9e0*/  STG.E.U16 [R24.64], R52 ;  /* 0x0000003418007986 */ /* 0x000fe2000c101506 */
[----:B------:R-:W-:Y:S02]  /*c9f0*/  LEA.HI.X.SX32 R117, R119, R10, 0x1, P4 ;  /* 0x0000000a77757211 */ /* 0x000fe400020f0eff */
[----:B------:R-:W-:Y:S01]  /*ca00*/  LEA R120, P4, R123, R0, 0x1 ;  /* 0x000000007b787211 */ /* 0x000fe200078808ff */
[C---:B------:R-:W-:Y:S01]  /*ca10*/  IMAD R153, R60.reuse, 0x2, R151 ;  /* 0x000000023c997824 */ /* 0x040fe200078e0297 */
[----:B------:R-:W-:Y:S01]  /*ca20*/  LEA.HI.X.SX32 R119, R121, R10, 0x1, P2 ;  /* 0x0000000a79777211 */ /* 0x000fe200010f0eff */
[----:B------:R-:W-:Y:S01]  /*ca30*/  STG.E.U16 [R28.64], R68 ;  /* 0x000000441c007986 */ /* 0x000fe2000c101506 */
[----:B------:R-:W-:Y:S01]  /*ca40*/  LEA R122, P2, R125, R0, 0x1 ;  /* 0x000000007d7a7211 */ /* 0x000fe200078408ff */
[----:B------:R-:W-:Y:S01]  /*ca50*/  IMAD R155, R60, 0x2, R153 ;  /* 0x000000023c9b7824 */ /* 0x000fe200078e0299 */
[----:B------:R-:W-:Y:S01]  /*ca60*/  LEA.HI.X.SX32 R121, R123, R10, 0x1, P4 ;  /* 0x0000000a7b797211 */ /* 0x000fe200020f0eff */
[----:B------:R-:W-:Y:S01]  /*ca70*/  STG.E.U16 [R36.64], R80 ;  /* 0x0000005024007986 */ /* 0x000fe2000c101506 */
[----:B------:R-:W-:-:S02]  /*ca80*/  LEA R124, P4, R127, R0, 0x1 ;  /* 0x000000007f7c7211 */ /* 0x000fc400078808ff */
[----:B------:R-:W-:Y:S01]  /*ca90*/  LEA.HI.X.SX32 R123, R125, R10, 0x1, P2 ;  /* 0x0000000a7d7b7211 */ /* 0x000fe200010f0eff */
[----:B------:R-:W-:Y:S01]  /*caa0*/  STG.E.U16 [R42.64], R90 ;  /* 0x0000005a2a007986 */ /* 0x000fe2000c101506 */
[----:B------:R-:W-:Y:S02]  /*cab0*/  LEA R126, P2, R129, R0, 0x1 ;  /* 0x00000000817e7211 */ /* 0x000fe400078408ff */
[----:B------:R-:W-:Y:S01]  /*cac0*/  LEA.HI.X.SX32 R125, R127, R10, 0x1, P4 ;  /* 0x0000000a7f7d7211 */ /* 0x000fe200020f0eff */
[----:B------:R0:W-:Y:S01]  /*cad0*/  STG.E.U16 [R48.64], R54 ;  /* 0x0000003630007986 */ /* 0x0001e2000c101506 */
[----:B------:R-:W-:Y:S02]  /*cae0*/  LEA R128, P4, R131, R0, 0x1 ;  /* 0x0000000083807211 */ /* 0x000fe400078808ff */
[----:B------:R-:W-:Y:S01]  /*caf0*/  LEA.HI.X.SX32 R127, R129, R10, 0x1, P2 ;  /* 0x0000000a817f7211 */ /* 0x000fe200010f0eff */
[----:B-----5:R2:W-:Y:S01]  /*cb00*/  STG.E.U16 [R56.64], R66 ;  /* 0x0000004238007986 */ /* 0x0205e2000c101506 */
[----:B------:R-:W-:-:S02]  /*cb10*/  LEA R157, R60, R155, 0x1 ;  /* 0x0000009b3c9d7211 */ /* 0x000fc400078e08ff */
[----:B------:R-:W-:Y:S01]  /*cb20*/  LEA R130, P2, R133, R0, 0x1 ;  /* 0x0000000085827211 */ /* 0x000fe200078408ff */
[----:B------:R-:W-:Y:S01]  /*cb30*/  STG.E.U16 [R64.64], R78 ;  /* 0x0000004e40007986 */ /* 0x000fe2000c101506 */
[----:B------:R-:W-:Y:S01]  /*cb40*/  LEA.HI.X.SX32 R129, R131, R10, 0x1, P4 ;  /* 0x0000000a83817211 */ /* 0x000fe200020f0eff */
[C---:B------:R-:W-:Y:S01]  /*cb50*/  IMAD R159, R60.reuse, 0x2, R157 ;  /* 0x000000023c9f7824 */ /* 0x040fe200078e029d */
[----:B------:R-:W-:Y:S01]  /*cb60*/  LEA R132, P4, R135, R0, 0x1 ;  /* 0x0000000087847211 */ /* 0x000fe200078808ff */
[----:B------:R3:W-:Y:S01]  /*cb70*/  STG.E.U16 [R70.64], R88 ;  /* 0x0000005846007986 */ /* 0x0007e2000c101506 */
[----:B------:R-:W-:Y:S01]  /*cb80*/  LEA.HI.X.SX32 R131, R133, R10, 0x1, P2 ;  /* 0x0000000a85837211 */ /* 0x000fe200010f0eff */
[----:B------:R-:W-:Y:S01]  /*cb90*/  IMAD R161, R60, 0x2, R159 ;  /* 0x000000023ca17824 */ /* 0x000fe200078e029f */
[----:B------:R-:W-:Y:S02]  /*cba0*/  LEA R134, P2, R137, R0, 0x1 ;  /* 0x0000000089867211 */ /* 0x000fe400078408ff */
[----:B------:R-:W-:-:S02]  /*cbb0*/  LEA.HI.X.SX32 R133, R135, R10, 0x1, P4 ;  /* 0x0000000a87857211 */ /* 0x000fc400020f0eff */
[----:B------:R-:W-:Y:S02]  /*cbc0*/  LEA R136, P4, R139, R0, 0x1 ;  /* 0x000000008b887211 */ /* 0x000fe400078808ff */
[----:B------:R-:W-:Y:S02]  /*cbd0*/  LEA.HI.X.SX32 R135, R137, R10, 0x1, P2 ;  /* 0x0000000a89877211 */ /* 0x000fe400010f0eff */
[----:B------:R-:W-:Y:S02]  /*cbe0*/  LEA R138, P2, R141, R0, 0x1 ;  /* 0x000000008d8a7211 */ /* 0x000fe400078408ff */
[----:B------:R-:W-:Y:S02]  /*cbf0*/  LEA.HI.X.SX32 R137, R139, R10, 0x1, P4 ;  /* 0x0000000a8b897211 */ /* 0x000fe400020f0eff */
[----:B------:R-:W-:Y:S02]  /*cc00*/  LEA R163, R60, R161, 0x1 ;  /* 0x000000a13ca37211 */ /* 0x000fe400078e08ff */
[----:B------:R-:W-:-:S02]  /*cc10*/  LEA R140, P4, R143, R0, 0x1 ;  /* 0x000000008f8c7211 */ /* 0x000fc400078808ff */
[----:B------:R-:W-:Y:S01]  /*cc20*/  LEA.HI.X.SX32 R139, R141, R10, 0x1, P2 ;  /* 0x0000000a8d8b7211 */ /* 0x000fe200010f0eff */
[C---:B------:R-:W-:Y:S01]  /*cc30*/  IMAD R165, R60.reuse, 0x2, R163 ;  /* 0x000000023ca57824 */ /* 0x040fe200078e02a3 */
[----:B------:R-:W-:Y:S02]  /*cc40*/  LEA R142, P2, R145, R0, 0x1 ;  /* 0x00000000918e7211 */ /* 0x000fe400078408ff */
[----:B------:R-:W-:Y:S01]  /*cc50*/  LEA.HI.X.SX32 R141, R143, R10, 0x1, P4 ;  /* 0x0000000a8f8d7211 */ /* 0x000fe200020f0eff */
[----:B------:R-:W-:Y:S01]  /*cc60*/  IMAD R167, R60, 0x2, R165 ;  /* 0x000000023ca77824 */ /* 0x000fe200078e02a5 */
[----:B------:R-:W-:Y:S02]  /*cc70*/  LEA R144, P4, R147, R0, 0x1 ;  /* 0x0000000093907211 */ /* 0x000fe400078808ff */
[----:B------:R-:W-:Y:S02]  /*cc80*/  LEA.HI.X.SX32 R143, R145, R10, 0x1, P2 ;  /* 0x0000000a918f7211 */ /* 0x000fe400010f0eff */
[----:B------:R-:W-:-:S02]  /*cc90*/  LEA R146, P2, R149, R0, 0x1 ;  /* 0x0000000095927211 */ /* 0x000fc400078408ff */
[----:B------:R-:W-:Y:S02]  /*cca0*/  LEA.HI.X.SX32 R145, R147, R10, 0x1, P4 ;  /* 0x0000000a93917211 */ /* 0x000fe400020f0eff */
[----:B------:R-:W-:Y:S02]  /*ccb0*/  LEA R148, P4, R151, R0, 0x1 ;  /* 0x0000000097947211 */ /* 0x000fe400078808ff */
[----:B------:R-:W-:Y:S02]  /*ccc0*/  LEA.HI.X.SX32 R147, R149, R10, 0x1, P2 ;  /* 0x0000000a95937211 */ /* 0x000fe400010f0eff */
[----:B------:R-:W-:Y:S02]  /*ccd0*/  LEA R150, P2, R153, R0, 0x1 ;  /* 0x0000000099967211 */ /* 0x000fe400078408ff */
[----:B------:R-:W-:Y:S02]  /*cce0*/  LEA R169, R60, R167, 0x1 ;  /* 0x000000a73ca97211 */ /* 0x000fe400078e08ff */
[----:B------:R-:W-:-:S02]  /*ccf0*/  LEA.HI.X.SX32 R149, R151, R10, 0x1, P4 ;  /* 0x0000000a97957211 */ /* 0x000fc400020f0eff */
[----:B------:R-:W-:Y:S01]  /*cd00*/  LEA R152, P4, R155, R0, 0x1 ;  /* 0x000000009b987211 */ /* 0x000fe200078808ff */
[C---:B------:R-:W-:Y:S01]  /*cd10*/  IMAD R171, R60.reuse, 0x2, R169 ;  /* 0x000000023cab7824 */ /* 0x040fe200078e02a9 */
[----:B------:R-:W-:Y:S02]  /*cd20*/  LEA.HI.X.SX32 R151, R153, R10, 0x1, P2 ;  /* 0x0000000a99977211 */ /* 0x000fe400010f0eff */
[----:B------:R-:W-:Y:S01]  /*cd30*/  LEA R154, P2, R157, R0, 0x1 ;  /* 0x000000009d9a7211 */ /* 0x000fe200078408ff */
[----:B------:R-:W-:Y:S01]  /*cd40*/  IMAD R173, R60, 0x2, R171 ;  /* 0x000000023cad7824 */ /* 0x000fe200078e02ab */
[----:B------:R-:W-:Y:S02]  /*cd50*/  LEA.HI.X.SX32 R153, R155, R10, 0x1, P4 ;  /* 0x0000000a9b997211 */ /* 0x000fe400020f0eff */
[----:B------:R-:W-:Y:S02]  /*cd60*/  LEA R156, P4, R159, R0, 0x1 ;  /* 0x000000009f9c7211 */ /* 0x000fe400078808ff */
[----:B------:R-:W-:-:S02]  /*cd70*/  LEA.HI.X.SX32 R155, R157, R10, 0x1, P2 ;  /* 0x0000000a9d9b7211 */ /* 0x000fc400010f0eff */
[----:B------:R-:W-:Y:S02]  /*cd80*/  LEA R158, P2, R161, R0, 0x1 ;  /* 0x00000000a19e7211 */ /* 0x000fe400078408ff */
[----:B-1----:R-:W-:Y:S02]  /*cd90*/  PRMT R38, R46, 0x7632, R38 ;  /* 0x000076322e267816 */ /* 0x002fe40000000026 */
[----:B------:R-:W-:Y:S02]  /*cda0*/  LEA.HI.X.SX32 R157, R159, R10, 0x1, P4 ;  /* 0x0000000a9f9d7211 */ /* 0x000fe400020f0eff */
[----:B------:R-:W-:Y:S01]  /*cdb0*/  PRMT R41, R62, 0x7632, R41 ;  /* 0x000076323e297816 */ /* 0x000fe20000000029 */
[----:B------:R1:W-:Y:S01]  /*cdc0*/  STG.E.U16 [R76.64], R38 ;  /* 0x000000264c007986 */ /* 0x0003e2000c101506 */
[----:B------:R-:W-:Y:S02]  /*cdd0*/  LEA R160, P4, R163, R0, 0x1 ;  /* 0x00000000a3a07211 */ /* 0x000fe400078808ff */
[----:B------:R-:W-:Y:S01]  /*cde0*/  LEA.HI.X.SX32 R159, R161, R10, 0x1, P2 ;  /* 0x0000000aa19f7211 */ /* 0x000fe200010f0eff */
[----:B------:R4:W-:Y:S01]  /*cdf0*/  STG.E.U16 [R82.64], R41 ;  /* 0x0000002952007986 */ /* 0x0009e2000c101506 */
[----:B------:R-:W-:-:S02]  /*ce00*/  PRMT R46, R74, 0x7632, R46 ;  /* 0x000076324a2e7816 */ /* 0x000fc4000000002e */
[----:B------:R-:W-:Y:S02]  /*ce10*/  LEA R162, P2, R165, R0, 0x1 ;  /* 0x00000000a5a27211 */ /* 0x000fe400078408ff */
[----:B------:R-:W-:Y:S01]  /*ce20*/  PRMT R84, R84, 0x7632, R84 ;  /* 0x0000763254547816 */ /* 0x000fe20000000054 */
[----:B------:R-:W-:Y:S01]  /*ce30*/  STG.E.U16 [R92.64], R46 ;  /* 0x0000002e5c007986 */ /* 0x000fe2000c101506 */
[----:B------:R-:W-:Y:S02]  /*ce40*/  LEA R175, R60, R173, 0x1 ;  /* 0x000000ad3caf7211 */ /* 0x000fe400078e08ff */
[----:B0-----:R-:W-:Y:S01]  /*ce50*/  PRMT R48, R44, 0x7632, R48 ;  /* 0x000076322c307816 */ /* 0x001fe20000000030 */
[----:B------:R-:W-:Y:S01]  /*ce60*/  STG.E.U16 [R94.64], R84 ;  /* 0x000000545e007986 */ /* 0x000fe2000c101506 */
[----:B------:R-:W-:Y:S01]  /*ce70*/  PRMT R49, R58, 0x7632, R49 ;  /* 0x000076323a317816 */ /* 0x000fe20000000031 */
[----:B------:R-:W-:Y:S01]  /*ce80*/  IMAD R177, R60, 0x2, R175 ;  /* 0x000000023cb17824 */ /* 0x000fe200078e02af */
[----:B------:R-:W-:Y:S01]  /*ce90*/  LEA.HI.X.SX32 R161, R163, R10, 0x1, P4 ;  /* 0x0000000aa3a17211 */ /* 0x000fe200020f0eff */
[----:B------:R-:W-:Y:S01]  /*cea0*/  STG.E.U16 [R96.64], R48 ;  /* 0x0000003060007986 */ /* 0x000fe2000c101506 */
[----:B------:R-:W-:-:S02]  /*ceb0*/  PRMT R50, R72, 0x7632, R50 ;  /* 0x0000763248327816 */ /* 0x000fc40000000032 */
[----:B------:R-:W-:Y:S01]  /*cec0*/  LEA R164, P4, R167, R0, 0x1 ;  /* 0x00000000a7a47211 */ /* 0x000fe200078808ff */
[----:B------:R-:W-:Y:S01]  /*ced0*/  STG.E.U16 [R98.64], R49 ;  /* 0x0000003162007986 */ /* 0x000fe2000c101506 */
[----:B------:R-:W-:Y:S02]  /*cee0*/  LEA.HI.X.SX32 R163, R165, R10, 0x1, P2 ;  /* 0x0000000aa5a37211 */ /* 0x000fe400010f0eff */
[----:B------:R-:W-:Y:S01]  /*cef0*/  PRMT R86, R86, 0x7632, R86 ;  /* 0x0000763256567816 */ /* 0x000fe20000000056 */
[----:B------:R-:W-:Y:S01]  /*cf00*/  STG.E.U16 [R100.64], R50 ;  /* 0x0000003264007986 */ /* 0x000fe2000c101506 */
[----:B------:R-:W-:Y:S02]  /*cf10*/  LEA R166, P2, R169, R0, 0x1 ;  /* 0x00000000a9a67211 */ /* 0x000fe400078408ff */
[----:B------:R-:W-:Y:S01]  /*cf20*/  PRMT R52, R52, 0x7632, R52 ;  /* 0x0000763234347816 */ /* 0x000fe20000000034 */
[----:B------:R0:W-:Y:S01]  /*cf30*/  STG.E.U16 [R102.64], R86 ;  /* 0x0000005666007986 */ /* 0x0001e2000c101506 */
[----:B------:R-:W-:-:S02]  /*cf40*/  PRMT R54, R80, 0x7632, R54 ;  /* 0x0000763250367816 */ /* 0x000fc40000000036 */
[----:B------:R-:W-:Y:S01]  /*cf50*/  PRMT R68, R68, 0x7632, R68 ;  /* 0x0000763244447816 */ /* 0x000fe20000000044 */
[----:B------:R-:W-:Y:S01]  /*cf60*/  STG.E.U16 [R104.64], R52 ;  /* 0x0000003468007986 */ /* 0x000fe2000c101506 */
[-C--:B------:R-:W-:Y:S02]  /*cf70*/  LEA.HI.X.SX32 R165, R167, R10.reuse, 0x1, P4 ;  /* 0x0000000aa7a57211 */ /* 0x080fe400020f0eff */
[----:B------:R-:W-:Y:S01]  /*cf80*/  PRMT R90, R90, 0x7632, R90 ;  /* 0x000076325a5a7816 */ /* 0x000fe2000000005a */
[----:B------:R-:W-:Y:S01]  /*cf90*/  STG.E.U16 [R106.64], R68 ;  /* 0x000000446a007986 */ /* 0x000fe2000c101506 */
[----:B------:R-:W-:Y:S01]  /*cfa0*/  LEA.HI.X.SX32 R167, R169, R10, 0x1, P2 ;  /* 0x0000000aa9a77211 */ /* 0x000fe200010f0eff */
[----:B------:R-:W-:Y:S01]  /*cfb0*/  IMAD R169, R60, 0x2, R177 ;  /* 0x000000023ca97824 */ /* 0x000fe200078e02b1 */
[----:B--2---:R-:W-:Y:S01]  /*cfc0*/  PRMT R56, R54, 0x7632, R56 ;  /* 0x0000763236387816 */ /* 0x004fe20000000038 */
[----:B------:R-:W-:Y:S01]  /*cfd0*/  STG.E.U16 [R108.64], R54 ;  /* 0x000000366c007986 */ /* 0x000fe2000c101506 */
[----:B------:R-:W-:-:S02]  /*cfe0*/  PRMT R57, R66, 0x7632, R57 ;  /* 0x0000763242397816 */ /* 0x000fc40000000039 */
[----:B------:R-:W-:Y:S01]  /*cff0*/  PRMT R58, R78, 0x7632, R58 ;  /* 0x000076324e3a7816 */ /* 0x000fe2000000003a */
[----:B------:R-:W-:Y:S01]  /*d000*/  STG.E.U16 [R110.64], R90 ;  /* 0x0000005a6e007986 */ /* 0x000fe2000c101506 */
[----:B---3--:R-:W-:Y:S02]  /*d010*/  PRMT R88, R88, 0x7632, R88 ;  /* 0x0000763258587816 */ /* 0x008fe40000000058 */
[C---:B------:R-:W-:Y:S01]  /*d020*/  LEA R170, P4, R171.reuse, R0, 0x1 ;  /* 0x00000000abaa7211 */ /* 0x040fe200078808ff */
[----:B------:R-:W-:Y:S01]  /*d030*/  STG.E.U16 [R112.64], R56 ;  /* 0x0000003870007986 */ /* 0x000fe2000c101506 */
[C---:B------:R-:W-:Y:S02]  /*d040*/  LEA R181, R60.reuse, R169, 0x1 ;  /* 0x000000a93cb57211 */ /* 0x040fe400078e08ff */
[----:B------:R-:W-:Y:S01]  /*d050*/  LEA.HI.X.SX32 R171, R171, R10, 0x1, P4 ;  /* 0x0000000aabab7211 */ /* 0x000fe200020f0eff */
[----:B------:R-:W-:Y:S01]  /*d060*/  STG.E.U16 [R114.64], R57 ;  /* 0x0000003972007986 */ /* 0x000fe2000c101506 */
[-C--:B------:R-:W-:Y:S01]  /*d070*/  LEA R172, P2, R173, R0.reuse, 0x1 ;  /* 0x00000000adac7211 */ /* 0x080fe200078408ff */
[C---:B------:R-:W-:Y:S01]  /*d080*/  IMAD R183, R60.reuse, 0x2, R181 ;  /* 0x000000023cb77824 */ /* 0x040fe200078e02b5 */
[----:B------:R-:W-:Y:S01]  /*d090*/  LEA R174, P4, R175, R0, 0x1 ;  /* 0x00000000afae7211 */ /* 0x000fe200078808ff */
[----:B------:R-:W-:Y:S01]  /*d0a0*/  STG.E.U16 [R116.64], R58 ;  /* 0x0000003a74007986 */ /* 0x000fe2000c101506 */
[-C--:B------:R-:W-:Y:S01]  /*d0b0*/  LEA.HI.X.SX32 R173, R173, R10.reuse, 0x1, P2 ;  /* 0x0000000aadad7211 */ /* 0x080fe200010f0eff */
[----:B------:R-:W-:Y:S01]  /*d0c0*/  IMAD R187, R60, 0x2, R183 ;  /* 0x000000023cbb7824 */ /* 0x000fe200078e02b7 */
[----:B------:R-:W-:Y:S01]  /*d0d0*/  LEA.HI.X.SX32 R175, R175, R10, 0x1, P4 ;  /* 0x0000000aafaf7211 */ /* 0x000fe200020f0eff */
[----:B------:R2:W-:Y:S01]  /*d0e0*/  STG.E.U16 [R118.64], R88 ;  /* 0x0000005876007986 */ /* 0x0005e2000c101506 */
[----:B------:R-:W-:-:S02]  /*d0f0*/  LEA R176, P2, R177, R0, 0x1 ;  /* 0x00000000b1b07211 */ /* 0x000fc400078408ff */
[----:B------:R-:W-:Y:S01]  /*d100*/  LEA R178, P4, R169, R0, 0x1 ;  /* 0x00000000a9b27211 */ /* 0x000fe200078808ff */
[----:B------:R-:W-:Y:S01]  /*d110*/  STG.E.U16 [R120.64], R47 ;  /* 0x0000002f78007986 */ /* 0x000fe2000c101506 */
[-C--:B------:R-:W-:Y:S02]  /*d120*/  LEA.HI.X.SX32 R177, R177, R10.reuse, 0x1, P2 ;  /* 0x0000000ab1b17211 */ /* 0x080fe400010f0eff */
[----:B------:R-:W-:Y:S01]  /*d130*/  LEA.HI.X.SX32 R179, R169, R10, 0x1, P4 ;  /* 0x0000000aa9b37211 */ /* 0x000fe200020f0eff */
[----:B------:R-:W-:Y:S01]  /*d140*/  STG.E.U16 [R122.64], R63 ;  /* 0x0000003f7a007986 */ /* 0x000fe2000c101506 */
[-C--:B------:R-:W-:Y:S02]  /*d150*/  LEA R180, P2, R181, R0.reuse, 0x1 ;  /* 0x00000000b5b47211 */ /* 0x080fe400078408ff */
[-C--:B------:R-:W-:Y:S01]  /*d160*/  LEA R182, P5, R183, R0.reuse, 0x1 ;  /* 0x00000000b7b67211 */ /* 0x080fe200078a08ff */
[----:B------:R-:W-:Y:S01]  /*d170*/  STG.E.U16 [R124.64], R75 ;  /* 0x0000004b7c007986 */ /* 0x000fe2000c101506 */
[----:B------:R-:W-:-:S02]  /*d180*/  LEA R168, P4, R187, R0, 0x1 ;  /* 0x00000000bba87211 */ /* 0x000fc400078808ff */
[----:B-1----:R-:W-:Y:S01]  /*d190*/  PRMT R76, R47, 0x7632, R76 ;  /* 0x000076322f4c7816 */ /* 0x002fe2000000004c */
[----:B------:R-:W-:Y:S01]  /*d1a0*/  STG.E.U16 [R126.64], R85 ;  /* 0x000000557e007986 */ /* 0x000fe2000c101506 */
[----:B------:R-:W-:Y:S02]  /*d1b0*/  PRMT R77, R63, 0x7632, R77 ;  /* 0x000076323f4d7816 */ /* 0x000fe4000000004d */
[----:B------:R-:W-:Y:S01]  /*d1c0*/  PRMT R78, R75, 0x7632, R78 ;  /* 0x000076324b4e7816 */ /* 0x000fe2000000004e */
[----:B------:R-:W-:Y:S01]  /*d1d0*/  STG.E.U16 [R128.64], R45 ;  /* 0x0000002d80007986 */ /* 0x000fe2000c101506 */
[----:B------:R-:W-:Y:S02]  /*d1e0*/  PRMT R0, R85, 0x7632, R0 ;  /* 0x0000763255007816 */ /* 0x000fe40000000000 */
[-C--:B------:R-:W-:Y:S01]  /*d1f0*/  LEA.HI.X.SX32 R181, R181, R10.reuse, 0x1, P2 ;  /* 0x0000000ab5b57211 */ /* 0x080fe200010f0eff */
[----:B------:R-:W-:Y:S01]  /*d200*/  STG.E.U16 [R130.64], R59 ;  /* 0x0000003b82007986 */ /* 0x000fe2000c101506 */
[----:B------:R-:W-:-:S02]  /*d210*/  LEA.HI.X.SX32 R183, R183, R10, 0x1, P5 ;  /* 0x0000000ab7b77211 */ /* 0x000fc400028f0eff */
[----:B------:R-:W-:Y:S01]  /*d220*/  LEA.HI.X.SX32 R169, R187, R10, 0x1, P4 ;  /* 0x0000000abba97211 */ /* 0x000fe200020f0eff */
[----:B------:R-:W-:Y:S01]  /*d230*/  STG.E.U16 [R132.64], R73 ;  /* 0x0000004984007986 */ /* 0x000fe2000c101506 */
[----:B------:R-:W-:Y:S02]  /*d240*/  PRMT R80, R45, 0x7632, R80 ;  /* 0x000076322d507816 */ /* 0x000fe40000000050 */
[----:B------:R-:W-:Y:S01]  /*d250*/  PRMT R10, R59, 0x7632, R10 ;  /* 0x000076323b0a7816 */ /* 0x000fe2000000000a */
[----:B------:R-:W-:Y:S01]  /*d260*/  STG.E.U16 [R134.64], R87 ;  /* 0x0000005786007986 */ /* 0x000fe2000c101506 */
[----:B----4-:R-:W-:Y:S02]  /*d270*/  PRMT R82, R73, 0x7632, R82 ;  /* 0x0000763249527816 */ /* 0x010fe40000000052 */
[----:B------:R-:W-:Y:S01]  /*d280*/  FSETP.NEU.AND P2, PT, R11, RZ, PT ;  /* 0x000000ff0b00720b */ /* 0x000fe20003f4d000 */
[----:B------:R-:W-:Y:S01]  /*d290*/  STG.E.U16 [R136.64], R53 ;  /* 0x0000003588007986 */ /* 0x000fe2000c101506 */
[----:B------:R-:W-:-:S02]  /*d2a0*/  PRMT R83, R87, 0x7632, R83 ;  /* 0x0000763257537816 */ /* 0x000fc40000000053 */
[----:B------:R-:W-:Y:S01]  /*d2b0*/  PRMT R11, R53, 0x7632, R11 ;  /* 0x00007632350b7816 */ /* 0x000fe2000000000b */
[----:B------:R-:W-:Y:S01]  /*d2c0*/  STG.E.U16 [R138.64], R69 ;  /* 0x000000458a007986 */ /* 0x000fe2000c101506 */
[----:B------:R-:W-:Y:S02]  /*d2d0*/  FSETP.NEU.AND P5, PT, R13, RZ, PT ;  /* 0x000000ff0d00720b */ /* 0x000fe40003fad000 */
[----:B0-----:R-:W-:Y:S01]  /*d2e0*/  PRMT R86, R69, 0x7632, R86 ;  /* 0x0000763245567816 */ /* 0x001fe20000000056 */
[----:B------:R-:W-:Y:S01]  /*d2f0*/  STG.E.U16 [R140.64], R81 ;  /* 0x000000518c007986 */ /* 0x000fe2000c101506 */
[----:B------:R-:W-:Y:S02]  /*d300*/  PRMT R13, R81, 0x7632, R13 ;  /* 0x00007632510d7816 */ /* 0x000fe4000000000d */
[----:B--2---:R-:W-:Y:S01]  /*d310*/  PRMT R88, R91, 0x7632, R88 ;  /* 0x000076325b587816 */ /* 0x004fe20000000058 */
[----:B------:R-:W-:Y:S01]  /*d320*/  STG.E.U16 [R142.64], R91 ;  /* 0x0000005b8e007986 */ /* 0x000fe2000c101506 */
[----:B------:R-:W-:-:S02]  /*d330*/  PRMT R14, R55, 0x7632, R14 ;  /* 0x00007632370e7816 */ /* 0x000fc4000000000e */
[----:B------:R-:W-:Y:S01]  /*d340*/  PRMT R90, R67, 0x7632, R90 ;  /* 0x00007632435a7816 */ /* 0x000fe2000000005a */
[----:B------:R-:W-:Y:S01]  /*d350*/  STG.E.U16 [R144.64], R55 ;  /* 0x0000003790007986 */ /* 0x000fe2000c101506 */
[----:B------:R-:W-:Y:S02]  /*d360*/  PRMT R15, R79, 0x7632, R15 ;  /* 0x000076324f0f7816 */ /* 0x000fe4000000000f */
[----:B------:R-:W-:Y:S01]  /*d370*/  PRMT R84, R89, 0x7632, R84 ;  /* 0x0000763259547816 */ /* 0x000fe20000000054 */
[----:B------:R-:W-:Y:S01]  /*d380*/  STG.E.U16 [R146.64], R67 ;  /* 0x0000004392007986 */ /* 0x000fe2000c101506 */
[----:B------:R-:W-:Y:S02]  /*d390*/  FSEL R2, R19, -INF , P6 ;  /* 0xff80000013027808 */ /* 0x000fe40003000000 */
[----:B------:R-:W-:Y:S01]  /*d3a0*/  FSEL R3, R20, -INF , P1 ;  /* 0xff80000014037808 */ /* 0x000fe20000800000 */
[----:B------:R-:W-:Y:S01]  /*d3b0*/  STG.E.U16 [R148.64], R79 ;  /* 0x0000004f94007986 */ /* 0x000fe2000c101506 */
[----:B------:R-:W-:Y:S01]  /*d3c0*/  FSEL R51, R51, -INF , P2 ;  /* 0xff80000033337808 */ /* 0x000fe20001000000 */
[----:B------:R-:W-:Y:S01]  /*d3d0*/  FFMA R19, R2, 0.69314718246459960938, R5 ;  /* 0x3f31721802137823 */ /* 0x000fe20000000005 */
[----:B------:R-:W-:Y:S01]  /*d3e0*/  FSEL R4, R61, -INF , P5 ;  /* 0xff8000003d047808 */ /* 0x000fe20002800000 */
[----:B------:R-:W-:Y:S01]  /*d3f0*/  STG.E.U16 [R150.64], R89 ;  /* 0x0000005996007986 */ /* 0x000fe2000c101506 */
[----:B------:R-:W-:-:S02]  /*d400*/  FFMA R20, R3, 0.69314718246459960938, R6 ;  /* 0x3f31721803147823 */ /* 0x000fc40000000006 */
[----:B------:R-:W-:Y:S01]  /*d410*/  FFMA R22, R51, 0.69314718246459960938, R8 ;  /* 0x3f31721833167823 */ /* 0x000fe20000000008 */
[----:B------:R-:W-:Y:S01]  /*d420*/  STG.E.U16 [R152.64], R76 ;  /* 0x0000004c98007986 */ /* 0x000fe2000c101506 */
[----:B------:R-:W-:-:S03]  /*d430*/  FFMA R23, R4, 0.69314718246459960938, R9 ;  /* 0x3f31721804177823 */ /* 0x000fc60000000009 */
[----:B------:R-:W-:Y:S04]  /*d440*/  STG.E.U16 [R154.64], R77 ;  /* 0x0000004d9a007986 */ /* 0x000fe8000c101506 */
[----:B------:R-:W-:Y:S04]  /*d450*/  STG.E.U16 [R156.64], R78 ;  /* 0x0000004e9c007986 */ /* 0x000fe8000c101506 */
[----:B------:R0:W-:Y:S04]  /*d460*/  STG.E.U16 [R158.64], R0 ;  /* 0x000000009e007986 */ /* 0x0001e8000c101506 */
[----:B------:R1:W-:Y:S04]  /*d470*/  STG.E.U16 [R160.64], R80 ;  /* 0x00000050a0007986 */ /* 0x0003e8000c101506 */
[----:B------:R1:W-:Y:S04]  /*d480*/  STG.E.U16 [R162.64], R10 ;  /* 0x0000000aa2007986 */ /* 0x0003e8000c101506 */
[----:B------:R1:W-:Y:S01]  /*d490*/  STG.E.U16 [R164.64], R82 ;  /* 0x00000052a4007986 */ /* 0x0003e2000c101506 */
[----:B0-----:R-:W-:-:S03]  /*d4a0*/  FSEL R0, R21, -INF , P3 ;  /* 0xff80000015007808 */ /* 0x001fc60001800000 */
[----:B------:R1:W-:Y:S02]  /*d4b0*/  STG.E.U16 [R166.64], R83 ;  /* 0x00000053a6007986 */ /* 0x0003e4000c101506 */
[----:B------:R-:W-:Y:S02]  /*d4c0*/  FFMA R21, R0, 0.69314718246459960938, R7 ;  /* 0x3f31721800157823 */ /* 0x000fe40000000007 */
[----:B------:R1:W-:Y:S04]  /*d4d0*/  STG.E.U16 [R170.64], R11 ;  /* 0x0000000baa007986 */ /* 0x0003e8000c101506 */
[----:B------:R1:W-:Y:S04]  /*d4e0*/  STG.E.U16 [R172.64], R86 ;  /* 0x00000056ac007986 */ /* 0x0003e8000c101506 */
[----:B------:R1:W-:Y:S04]  /*d4f0*/  STG.E.U16 [R174.64], R13 ;  /* 0x0000000dae007986 */ /* 0x0003e8000c101506 */
[----:B------:R1:W-:Y:S04]  /*d500*/  STG.E.U16 [R176.64], R88 ;  /* 0x00000058b0007986 */ /* 0x0003e8000c101506 */
[----:B------:R1:W-:Y:S04]  /*d510*/  STG.E.U16 [R178.64], R14 ;  /* 0x0000000eb2007986 */ /* 0x0003e8000c101506 */
[----:B------:R1:W-:Y:S04]  /*d520*/  STG.E.U16 [R180.64], R90 ;  /* 0x0000005ab4007986 */ /* 0x0003e8000c101506 */
[----:B------:R1:W-:Y:S04]  /*d530*/  STG.E.U16 [R182.64], R15 ;  /* 0x0000000fb6007986 */ /* 0x0003e8000c101506 */
[----:B------:R1:W-:Y:S04]  /*d540*/  STG.E.U16 [R168.64], R84 ;  /* 0x00000054a8007986 */ /* 0x0003e8000c101506 */
[----:B------:R-:W-:Y:S06]  /*d550*/  BAR.SYNC.DEFER_BLOCKING 0x0 ;  /* 0x0000000000007b1d */ /* 0x000fec0000010000 */
[----:B------:R1:W-:Y:S04]  /*d560*/  STS.128 [R188.X4], R16 ;  /* 0x00000010bc007388 */ /* 0x0003e80000004c00 */
[----:B------:R1:W-:Y:S04]  /*d570*/  STS.128 [R188.X4+0x80], R20 ;  /* 0x00008014bc007388 */ /* 0x0003e80000004c00 */
[----:B------:R-:W-:Y:S06]  /*d580*/  BAR.SYNC.DEFER_BLOCKING 0x0 ;  /* 0x0000000000007b1d */ /* 0x000fec0000010000 */
[----:B------:R-:W-:Y:S05]  /*d590*/  @P0 EXIT ;  /* 0x000000000000094d */ /* 0x000fea0003800000 */
[----:B-1----:R-:W0:Y:S01]  /*d5a0*/  LDS R7, [R12] ;  /* 0x000000000c077984 */ /* 0x002e220000000800 */
[----:B------:R-:W-:Y:S01]  /*d5b0*/  IMAD R0, R186, c[0x0][0x1cc], RZ ;  /* 0x00007300ba007a24 */ /* 0x000fe200078e02ff */
[C---:B------:R-:W-:Y:S01]  /*d5c0*/  SHF.L.U32 R3, R184.reuse, 0x2, RZ ;  /* 0x00000002b8037819 */ /* 0x040fe200000006ff */
[----:B------:R-:W-:-:S04]  /*d5d0*/  IMAD.HI R5, R184, 0x4, RZ ;  /* 0x00000004b8057827 */ /* 0x000fc800078e02ff */
[C---:B------:R-:W-:Y:S02]  /*d5e0*/  IMAD.SHL.U32 R2, R0.reuse, 0x4, RZ ;  /* 0x0000000400027824 */ /* 0x040fe400078e00ff */
[----:B------:R-:W-:-:S03]  /*d5f0*/  IMAD.HI R0, R0, 0x4, RZ ;  /* 0x0000000400007827 */ /* 0x000fc600078e02ff */
[----:B------:R-:W-:-:S04]  /*d600*/  IADD3 R2, P0, P1, R3, c[0x0][0x180], R2 ;  /* 0x0000600003027a10 */ /* 0x000fc8000791e002 */
[----:B------:R-:W-:-:S05]  /*d610*/  IADD3.X R3, R5, c[0x0][0x184], R0, P0, P1 ;  /* 0x0000610005037a10 */ /* 0x000fca00007e2400 */
[----:B0-----:R-:W-:Y:S01]  /*d620*/  STG.E [R2.64], R7 ;  /* 0x0000000702007986 */ /* 0x001fe2000c101906 */
[----:B------:R-:W-:Y:S05]  /*d630*/  EXIT ;  /* 0x000000000000794d */ /* 0x000fea0003800000 */
.L_x_20:
[----:B------:R-:W-:-:S00]  /*d640*/  BRA `(.L_x_20) ;  /* 0xfffffff000007947 */ /* 0x000fc0000383ffff */
[----:B------:R-:W-:-:S00]  /*d650*/  NOP ;  /* 0x0000000000007918 */ /* 0x000fc00000000000 */
        /* <DEDUP_REMOVED lines=10> */
.L_x_21:


//--------------------- .nv.global.init           --------------------------
	.section	.nv.global.init,"aw",@progbits
.nv.global.init:
	.type		_$_str,@object
	.size		_$_str,(.L_0 - _$_str)
_$_str:
        /*0000*/ 	.byte	0x5f, 0x5f, 0x43, 0x55, 0x44, 0x41, 0x5f, 0x46, 0x54, 0x5a, 0x00
.L_0:


//--------------------- .nv.shared.attn_fwd       --------------------------
	.section	.nv.shared.attn_fwd,"aw",@nobits
	.sectionflags	@""
	.align	16
